	.headerflags	@"EF_CUDA_TEXMODE_UNIFIED EF_CUDA_64BIT_ADDRESS EF_CUDA_ACCELERATORS EF_CUDA_SM90 EF_CUDA_VIRTUAL_SM(EF_CUDA_SM90)"
	.elftype	@"ET_EXEC"


//--------------------- .nv.info                  --------------------------
	.section	.nv.info,"",@"SHT_CUDA_INFO"
	.align	4


	//----- nvinfo : EIATTR_REGCOUNT
	.align		4
        /*0000*/ 	.byte	0x04, 0x2f
        /*0002*/ 	.short	(.L_2 - .L_1)
	.align		4
.L_1:
        /*0004*/ 	.word	index@(triton_)
        /*0008*/ 	.word	0x00000049


	//----- nvinfo : EIATTR_MIN_STACK_SIZE
	.align		4
.L_2:
        /*000c*/ 	.byte	0x04, 0x12
        /*000e*/ 	.short	(.L_4 - .L_3)
	.align		4
.L_3:
        /*0010*/ 	.word	index@(triton_)
        /*0014*/ 	.word	0x00000000


	//----- nvinfo : EIATTR_FRAME_SIZE
	.align		4
.L_4:
        /*0018*/ 	.byte	0x04, 0x11
        /*001a*/ 	.short	(.L_6 - .L_5)
	.align		4
.L_5:
        /*001c*/ 	.word	index@(triton_)
        /*0020*/ 	.word	0x00000000


	//----- nvinfo : EIATTR_MIN_STACK_SIZE
	.align		4
.L_6:
        /*0024*/ 	.byte	0x04, 0x12
        /*0026*/ 	.short	(.L_8 - .L_7)
	.align		4
.L_7:
        /*0028*/ 	.word	index@(triton_)
        /*002c*/ 	.word	0x00000000
.L_8:


//--------------------- .nv.info.triton_          --------------------------
	.section	.nv.info.triton_,"",@"SHT_CUDA_INFO"
	.sectionflags	@""
	.align	4


	//----- nvinfo : EIATTR_CUDA_API_VERSION
	.align		4
        /*0000*/ 	.byte	0x04, 0x37
        /*0002*/ 	.short	(.L_10 - .L_9)
.L_9:
        /*0004*/ 	.word	0x0000007c


	//----- nvinfo : EIATTR_KPARAM_INFO
	.align		4
.L_10:
        /*0008*/ 	.byte	0x04, 0x17
        /*000a*/ 	.short	(.L_12 - .L_11)
.L_11:
        /*000c*/ 	.word	0x00000000
        /*0010*/ 	.short	0x0009
        /*0012*/ 	.short	0x0044
        /*0014*/ 	.byte	0x00, 0xf0, 0x11, 0x00


	//----- nvinfo : EIATTR_KPARAM_INFO
	.align		4
.L_12:
        /*0018*/ 	.byte	0x04, 0x17
        /*001a*/ 	.short	(.L_14 - .L_13)
.L_13:
        /*001c*/ 	.word	0x00000000
        /*0020*/ 	.short	0x0008
        /*0022*/ 	.short	0x0040
        /*0024*/ 	.byte	0x00, 0xf0, 0x11, 0x00


	//----- nvinfo : EIATTR_KPARAM_INFO
	.align		4
.L_14:
        /*0028*/ 	.byte	0x04, 0x17
        /*002a*/ 	.short	(.L_16 - .L_15)
.L_15:
        /*002c*/ 	.word	0x00000000
        /*0030*/ 	.short	0x0007
        /*0032*/ 	.short	0x0038
        /*0034*/ 	.byte	0x00, 0xf0, 0x21, 0x00


	//----- nvinfo : EIATTR_KPARAM_INFO
	.align		4
.L_16:
        /*0038*/ 	.byte	0x04, 0x17
        /*003a*/ 	.short	(.L_18 - .L_17)
.L_17:
        /*003c*/ 	.word	0x00000000
        /*0040*/ 	.short	0x0006
        /*0042*/ 	.short	0x0030
        /*0044*/ 	.byte	0x00, 0xf0, 0x21, 0x00


	//----- nvinfo : EIATTR_KPARAM_INFO
	.align		4
.L_18:
        /*0048*/ 	.byte	0x04, 0x17
        /*004a*/ 	.short	(.L_20 - .L_19)
.L_19:
        /*004c*/ 	.word	0x00000000
        /*0050*/ 	.short	0x0005
        /*0052*/ 	.short	0x0028
        /*0054*/ 	.byte	0x00, 0xf0, 0x21, 0x00


	//----- nvinfo : EIATTR_KPARAM_INFO
	.align		4
.L_20:
        /*0058*/ 	.byte	0x04, 0x17
        /*005a*/ 	.short	(.L_22 - .L_21)
.L_21:
        /*005c*/ 	.word	0x00000000
        /*0060*/ 	.short	0x0004
        /*0062*/ 	.short	0x0020
        /*0064*/ 	.byte	0x00, 0xf0, 0x21, 0x00


	//----- nvinfo : EIATTR_KPARAM_INFO
	.align		4
.L_22:
        /*0068*/ 	.byte	0x04, 0x17
        /*006a*/ 	.short	(.L_24 - .L_23)
.L_23:
        /*006c*/ 	.word	0x00000000
        /*0070*/ 	.short	0x0003
        /*0072*/ 	.short	0x0018
        /*0074*/ 	.byte	0x00, 0xf0, 0x21, 0x00


	//----- nvinfo : EIATTR_KPARAM_INFO
	.align		4
.L_24:
        /*0078*/ 	.byte	0x04, 0x17
        /*007a*/ 	.short	(.L_26 - .L_25)
.L_25:
        /*007c*/ 	.word	0x00000000
        /*0080*/ 	.short	0x0002
        /*0082*/ 	.short	0x0010
        /*0084*/ 	.byte	0x00, 0xf0, 0x21, 0x00


	//----- nvinfo : EIATTR_KPARAM_INFO
	.align		4
.L_26:
        /*0088*/ 	.byte	0x04, 0x17
        /*008a*/ 	.short	(.L_28 - .L_27)
.L_27:
        /*008c*/ 	.word	0x00000000
        /*0090*/ 	.short	0x0001
        /*0092*/ 	.short	0x0008
        /*0094*/ 	.byte	0x00, 0xf0, 0x21, 0x00


	//----- nvinfo : EIATTR_KPARAM_INFO
	.align		4
.L_28:
        /*0098*/ 	.byte	0x04, 0x17
        /*009a*/ 	.short	(.L_30 - .L_29)
.L_29:
        /*009c*/ 	.word	0x00000000
        /*00a0*/ 	.short	0x0000
        /*00a2*/ 	.short	0x0000
        /*00a4*/ 	.byte	0x00, 0xf0, 0x21, 0x00


	//----- nvinfo : EIATTR_SPARSE_MMA_MASK
	.align		4
.L_30:
        /*00a8*/ 	.byte	0x03, 0x50
        /*00aa*/ 	.short	0x0000


	//----- nvinfo : EIATTR_MAXREG_COUNT
	.align		4
        /*00ac*/ 	.byte	0x03, 0x1b
        /*00ae*/ 	.short	0x0080


	//----- nvinfo : EIATTR_COOP_GROUP_MASK_REGIDS
	.align		4
        /*00b0*/ 	.byte	0x04, 0x29
        /*00b2*/ 	.short	(.L_32 - .L_31)


	//   ....[0]....
.L_31:
        /*00b4*/ 	.word	0xffffffff


	//   ....[1]....
        /*00b8*/ 	.word	0xffffffff


	//   ....[2]....
        /*00bc*/ 	.word	0xffffffff


	//   ....[3]....
        /*00c0*/ 	.word	0xffffffff


	//   ....[4]....
        /*00c4*/ 	.word	0xffffffff


	//   ....[5]....
        /*00c8*/ 	.word	0xffffffff


	//----- nvinfo : EIATTR_COOP_GROUP_INSTR_OFFSETS
	.align		4
.L_32:
        /*00cc*/ 	.byte	0x04, 0x28
        /*00ce*/ 	.short	(.L_34 - .L_33)


	//   ....[0]....
.L_33:
        /*00d0*/ 	.word	0x00001bb0


	//   ....[1]....
        /*00d4*/ 	.word	0x00001c20


	//   ....[2]....
        /*00d8*/ 	.word	0x00001d30


	//   ....[3]....
        /*00dc*/ 	.word	0x00001d60


	//   ....[4]....
        /*00e0*/ 	.word	0x00001e60


	//   ....[5]....
        /*00e4*/ 	.word	0x00001e80


	//----- nvinfo : EIATTR_EXIT_INSTR_OFFSETS
	.align		4
.L_34:
        /*00e8*/ 	.byte	0x04, 0x1c
        /*00ea*/ 	.short	(.L_36 - .L_35)


	//   ....[0]....
.L_35:
        /*00ec*/ 	.word	0x000027e0


	//----- nvinfo : EIATTR_MAX_THREADS
	.align		4
.L_36:
        /*00f0*/ 	.byte	0x04, 0x05
        /*00f2*/ 	.short	(.L_38 - .L_37)
.L_37:
        /*00f4*/ 	.word	0x00000200
        /*00f8*/ 	.word	0x00000001
        /*00fc*/ 	.word	0x00000001


	//----- nvinfo : EIATTR_CBANK_PARAM_SIZE
	.align		4
.L_38:
        /*0100*/ 	.byte	0x03, 0x19
        /*0102*/ 	.short	0x0048


	//----- nvinfo : EIATTR_PARAM_CBANK
	.align		4
        /*0104*/ 	.byte	0x04, 0x0a
        /*0106*/ 	.short	(.L_40 - .L_39)
	.align		4
.L_39:
        /*0108*/ 	.word	index@(.nv.constant0.triton_)
        /*010c*/ 	.short	0x0210
        /*010e*/ 	.short	0x0048


	//----- nvinfo : EIATTR_SW_WAR
	.align		4
.L_40:
        /*0110*/ 	.byte	0x04, 0x36
        /*0112*/ 	.short	(.L_42 - .L_41)
.L_41:
        /*0114*/ 	.word	0x00000008
.L_42:


//--------------------- .nv.callgraph             --------------------------
	.section	.nv.callgraph,"",@"SHT_CUDA_CALLGRAPH"
	.align	4
	.sectionentsize	8
	.align		4
        /*0000*/ 	.word	0x00000000
	.align		4
        /*0004*/ 	.word	0xffffffff
	.align		4
        /*0008*/ 	.word	0x00000000
	.align		4
        /*000c*/ 	.word	0xfffffffe
	.align		4
        /*0010*/ 	.word	0x00000000
	.align		4
        /*0014*/ 	.word	0xfffffffd
	.align		4
        /*0018*/ 	.word	0x00000000
	.align		4
        /*001c*/ 	.word	0xfffffffc


//--------------------- .nv.constant4             --------------------------
	.section	.nv.constant4,"a",@progbits
	.align	8
	.align		8
.nv.constant4:
        /*0000*/ 	.dword	_$_str


//--------------------- .text.triton_             --------------------------
	.section	.text.triton_,"ax",@progbits
	.align	128
        .global         triton_
        .type           triton_,@function
        .size           triton_,(.L_x_4 - triton_)
        .other          triton_,@"STO_CUDA_ENTRY STV_DEFAULT"
triton_:
.text.triton_:
[----:B------:R-:W0:Y:S02]  /*0000*/  LDC R1, c[0x0][0x28] ;  /* 0x00000a00ff017b82 */ /* 0x000e240000000800 */
[----:B------:R-:W1:Y:S01]  /*0010*/  S2R R4, SR_TID.X ;  /* 0x0000000000047919 */ /* 0x000e620000002100 */
[----:B------:R-:W-:Y:S01]  /*0020*/  ULDC.64 UR6, c[0x0][0x228] ;  /* 0x00008a0000067ab9 */ /* 0x000fe20000000a00 */
[----:B------:R-:W-:Y:S01]  /*0030*/  ULDC.64 UR8, c[0x0][0x220] ;  /* 0x0000880000087ab9 */ /* 0x000fe20000000a00 */
[----:B------:R-:W-:Y:S01]  /*0040*/  ULDC.64 UR4, c[0x0][0x230] ;  /* 0x00008c0000047ab9 */ /* 0x000fe20000000a00 */
[----:B------:R-:W2:Y:S01]  /*0050*/  S2R R5, SR_CTAID.X ;  /* 0x0000000000057919 */ /* 0x000ea20000002500 */
[----:B------:R-:W-:Y:S01]  /*0060*/  HFMA2.MMA R56, -RZ, RZ, 0, 0 ;  /* 0x00000000ff387435 */ /* 0x000fe200000001ff */
[----:B------:R-:W-:Y:S02]  /*0070*/  CS2R R32, SRZ ;  /* 0x0000000000207805 */ /* 0x000fe4000001ff00 */
[----:B------:R-:W-:Y:S02]  /*0080*/  CS2R R34, SRZ ;  /* 0x0000000000227805 */ /* 0x000fe4000001ff00 */
[----:B------:R-:W-:-:S02]  /*0090*/  CS2R R36, SRZ ;  /* 0x0000000000247805 */ /* 0x000fc4000001ff00 */
[----:B------:R-:W-:Y:S02]  /*00a0*/  CS2R R38, SRZ ;  /* 0x0000000000267805 */ /* 0x000fe4000001ff00 */
[----:B------:R-:W-:Y:S02]  /*00b0*/  CS2R R40, SRZ ;  /* 0x0000000000287805 */ /* 0x000fe4000001ff00 */
[----:B------:R-:W-:Y:S02]  /*00c0*/  CS2R R42, SRZ ;  /* 0x00000000002a7805 */ /* 0x000fe4000001ff00 */
[----:B------:R-:W-:Y:S02]  /*00d0*/  CS2R R44, SRZ ;  /* 0x00000000002c7805 */ /* 0x000fe4000001ff00 */
[----:B------:R-:W-:Y:S02]  /*00e0*/  CS2R R46, SRZ ;  /* 0x00000000002e7805 */ /* 0x000fe4000001ff00 */
[----:B------:R-:W-:-:S02]  /*00f0*/  CS2R R48, SRZ ;  /* 0x0000000000307805 */ /* 0x000fc4000001ff00 */
[----:B------:R-:W-:Y:S02]  /*0100*/  CS2R R50, SRZ ;  /* 0x0000000000327805 */ /* 0x000fe4000001ff00 */
[----:B------:R-:W-:Y:S02]  /*0110*/  CS2R R52, SRZ ;  /* 0x0000000000347805 */ /* 0x000fe4000001ff00 */
[----:B------:R-:W-:Y:S02]  /*0120*/  CS2R R54, SRZ ;  /* 0x0000000000367805 */ /* 0x000fe4000001ff00 */
[C---:B-1----:R-:W-:Y:S02]  /*0130*/  LOP3.LUT R2, R4.reuse, 0x7, RZ, 0xc0, !PT ;  /* 0x0000000704027812 */ /* 0x042fe400078ec0ff */
[----:B------:R-:W-:Y:S02]  /*0140*/  SHF.R.U32.HI R0, RZ, 0x3, R4 ;  /* 0x00000003ff007819 */ /* 0x000fe40000011604 */
[----:B------:R-:W-:Y:S01]  /*0150*/  SHF.L.U32 R4, R4, 0x3, RZ ;  /* 0x0000000304047819 */ /* 0x000fe200000006ff */
[----:B------:R-:W-:Y:S01]  /*0160*/  IMAD.WIDE.U32 R2, R2, 0x10, RZ ;  /* 0x0000001002027825 */ /* 0x000fe200078e00ff */
[----:B------:R-:W-:-:S02]  /*0170*/  SGXT.U32 R0, R0, 0x6 ;  /* 0x000000060000781a */ /* 0x000fc40000000000 */
[----:B------:R-:W-:Y:S02]  /*0180*/  LOP3.LUT R30, R2, 0x7800, RZ, 0xfc, !PT ;  /* 0x00007800021e7812 */ /* 0x000fe400078efcff */
[----:B--2---:R-:W-:Y:S02]  /*0190*/  LEA R5, R5, R0, 0x6 ;  /* 0x0000000005057211 */ /* 0x004fe400078e30ff */
[----:B------:R-:W-:Y:S02]  /*01a0*/  LOP3.LUT R0, R4, 0x38, RZ, 0xc0, !PT ;  /* 0x0000003804007812 */ /* 0x000fe400078ec0ff */
[----:B------:R-:W-:Y:S02]  /*01b0*/  IADD3 R28, P1, R30, UR6, RZ ;  /* 0x000000061e1c7c10 */ /* 0x000fe4000ff3e0ff */
[----:B------:R-:W-:Y:S01]  /*01c0*/  IADD3 R30, P2, R30, UR8, RZ ;  /* 0x000000081e1e7c10 */ /* 0x000fe2000ff5e0ff */
[----:B------:R-:W-:Y:S01]  /*01d0*/  IMAD R0, R5, 0xc00, R0 ;  /* 0x00000c0005007824 */ /* 0x000fe200078e0200 */
[----:B------:R-:W-:-:S02]  /*01e0*/  IADD3 R26, P0, R2, UR4, RZ ;  /* 0x00000004021a7c10 */ /* 0x000fc4000ff1e0ff */
[----:B------:R-:W-:Y:S02]  /*01f0*/  IADD3.X R29, R3, UR7, RZ, P1, !PT ;  /* 0x00000007031d7c10 */ /* 0x000fe40008ffe4ff */
[----:B------:R-:W-:Y:S02]  /*0200*/  IADD3.X R31, R3, UR9, RZ, P2, !PT ;  /* 0x00000009031f7c10 */ /* 0x000fe400097fe4ff */
[----:B------:R-:W-:Y:S01]  /*0210*/  IADD3.X R27, R3, UR5, RZ, P0, !PT ;  /* 0x00000005031b7c10 */ /* 0x000fe200087fe4ff */
[----:B------:R-:W-:-:S06]  /*0220*/  ULDC.64 UR4, c[0x0][0x208] ;  /* 0x0000820000047ab9 */ /* 0x000fcc0000000a00 */
.L_x_1:
[----:B------:R-:W1:Y:S01]  /*0230*/  LDC.64 R24, c[0x0][0x210] ;  /* 0x00008400ff187b82 */ /* 0x000e620000000a00 */
[----:B------:R-:W2:Y:S04]  /*0240*/  LDG.E.EL.128 R4, desc[UR4][R30.64] ;  /* 0x000000041e047981 */ /* 0x000ea8000c2e1d00 */
[----:B------:R-:W3:Y:S01]  /*0250*/  LDG.E.EL.128 R8, desc[UR4][R28.64] ;  /* 0x000000041c087981 */ /* 0x000ee2000c2e1d00 */
[----:B------:R-:W-:Y:S02]  /*0260*/  IADD3 R23, R0, R33, RZ ;  /* 0x0000002100177210 */ /* 0x000fe40007ffe0ff */
[----:B------:R-:W4:Y:S01]  /*0270*/  LDC.64 R20, c[0x0][0x218] ;  /* 0x00008600ff147b82 */ /* 0x000f220000000a00 */
[----:B------:R-:W5:Y:S02]  /*0280*/  LDG.E.EL.128 R12, desc[UR4][R26.64] ;  /* 0x000000041a0c7981 */ /* 0x000f64000c2e1d00 */
[----:B-1----:R-:W-:-:S05]  /*0290*/  IMAD.WIDE R2, R23, 0x2, R24 ;  /* 0x0000000217027825 */ /* 0x002fca00078e0218 */
[----:B------:R-:W5:Y:S01]  /*02a0*/  LDG.E.EF.128 R16, desc[UR4][R2.64] ;  /* 0x0000000402107981 */ /* 0x000f62000c0e1d00 */
[----:B----4-:R-:W-:-:S06]  /*02b0*/  IMAD.WIDE R20, R23, 0x2, R20 ;  /* 0x0000000217147825 */ /* 0x010fcc00078e0214 */
[----:B------:R-:W4:Y:S01]  /*02c0*/  LDG.E.EF.128 R20, desc[UR4][R20.64] ;  /* 0x0000000414147981 */ /* 0x000f22000c0e1d00 */
[----:B------:R-:W-:Y:S02]  /*02d0*/  ISETP.NE.AND P0, PT, R33, RZ, PT ;  /* 0x000000ff2100720c */ /* 0x000fe40003f05270 */
[----:B--2---:R-:W-:Y:S01]  /*02e0*/  SHF.L.U32 R57, R4, 0x10, RZ ;  /* 0x0000001004397819 */ /* 0x004fe200000006ff */
[----:B---3--:R-:W-:Y:S01]  /*02f0*/  IMAD.U32 R58, R8, 0x10000, RZ ;  /* 0x00010000083a7824 */ /* 0x008fe200078e00ff */
[----:B------:R-:W-:Y:S02]  /*0300*/  PRMT R8, R5, 0x7632, R8 ;  /* 0x0000763205087816 */ /* 0x000fe40000000008 */
[----:B------:R-:W-:Y:S01]  /*0310*/  PRMT R4, R4, 0x7632, R4 ;  /* 0x0000763204047816 */ /* 0x000fe20000000004 */
[--C-:B------:R-:W-:Y:S01]  /*0320*/  FADD R64, R57, R58.reuse ;  /* 0x0000003a39407221 */ /* 0x100fe20000000000 */
[----:B------:R-:W-:Y:S02]  /*0330*/  PRMT R57, R8, 0x7632, R57 ;  /* 0x0000763208397816 */ /* 0x000fe40000000039 */
[----:B------:R-:W-:-:S02]  /*0340*/  PRMT R58, R9, 0x7632, R58 ;  /* 0x00007632093a7816 */ /* 0x000fc4000000003a */
[----:B------:R-:W-:Y:S02]  /*0350*/  SHF.L.U32 R60, R9, 0x10, RZ ;  /* 0x00000010093c7819 */ /* 0x000fe400000006ff */
[----:B------:R-:W-:Y:S02]  /*0360*/  SHF.L.U32 R4, R4, 0x10, RZ ;  /* 0x0000001004047819 */ /* 0x000fe400000006ff */
[----:B------:R-:W-:Y:S02]  /*0370*/  SHF.L.U32 R57, R57, 0x10, RZ ;  /* 0x0000001039397819 */ /* 0x000fe400000006ff */
[----:B------:R-:W-:Y:S02]  /*0380*/  SHF.L.U32 R9, R6, 0x10, RZ ;  /* 0x0000001006097819 */ /* 0x000fe400000006ff */
[----:B------:R-:W-:Y:S02]  /*0390*/  SHF.L.U32 R62, R10, 0x10, RZ ;  /* 0x000000100a3e7819 */ /* 0x000fe400000006ff */
[----:B------:R-:W-:Y:S01]  /*03a0*/  SHF.L.U32 R5, R5, 0x10, RZ ;  /* 0x0000001005057819 */ /* 0x000fe200000006ff */
[----:B------:R-:W-:Y:S01]  /*03b0*/  FADD R61, R4, R57 ;  /* 0x00000039043d7221 */ /* 0x000fe20000000000 */
[----:B------:R-:W-:-:S02]  /*03c0*/  PRMT R6, R6, 0x7632, R6 ;  /* 0x0000763206067816 */ /* 0x000fc40000000006 */
[----:B------:R-:W-:Y:S01]  /*03d0*/  PRMT R10, R10, 0x7632, R10 ;  /* 0x000076320a0a7816 */ /* 0x000fe2000000000a */
[----:B------:R-:W-:Y:S01]  /*03e0*/  IMAD.U32 R8, R8, 0x10000, RZ ;  /* 0x0001000008087824 */ /* 0x000fe200078e00ff */
[----:B------:R-:W-:Y:S01]  /*03f0*/  SHF.L.U32 R59, R58, 0x10, RZ ;  /* 0x000000103a3b7819 */ /* 0x000fe200000006ff */
[----:B------:R-:W-:Y:S01]  /*0400*/  FADD R62, R9, R62 ;  /* 0x0000003e093e7221 */ /* 0x000fe20000000000 */
[----:B------:R-:W-:Y:S01]  /*0410*/  SHF.L.U32 R4, R7, 0x10, RZ ;  /* 0x0000001007047819 */ /* 0x000fe200000006ff */
[----:B------:R-:W-:Y:S01]  /*0420*/  FADD R60, R5, R60 ;  /* 0x0000003c053c7221 */ /* 0x000fe20000000000 */
[----:B------:R-:W-:Y:S01]  /*0430*/  IMAD.U32 R9, R11, 0x10000, RZ ;  /* 0x000100000b097824 */ /* 0x000fe200078e00ff */
[----:B------:R-:W-:Y:S02]  /*0440*/  SHF.L.U32 R6, R6, 0x10, RZ ;  /* 0x0000001006067819 */ /* 0x000fe400000006ff */
[----:B------:R-:W-:Y:S02]  /*0450*/  SHF.L.U32 R5, R10, 0x10, RZ ;  /* 0x000000100a057819 */ /* 0x000fe400000006ff */
[----:B------:R-:W-:-:S02]  /*0460*/  PRMT R7, R7, 0x7632, R7 ;  /* 0x0000763207077816 */ /* 0x000fc40000000007 */
[----:B------:R-:W-:Y:S01]  /*0470*/  PRMT R11, R11, 0x7632, R11 ;  /* 0x000076320b0b7816 */ /* 0x000fe2000000000b */
[----:B------:R-:W-:Y:S01]  /*0480*/  FADD R59, R8, R59 ;  /* 0x0000003b083b7221 */ /* 0x000fe20000000000 */
[----:B-----5:R-:W-:Y:S01]  /*0490*/  SHF.L.U32 R57, R15, 0x10, RZ ;  /* 0x000000100f397819 */ /* 0x020fe200000006ff */
[----:B------:R-:W-:Y:S01]  /*04a0*/  FADD R10, R4, R9 ;  /* 0x00000009040a7221 */ /* 0x000fe20000000000 */
[----:B------:R-:W-:Y:S01]  /*04b0*/  SHF.L.U32 R8, R19, 0x10, RZ ;  /* 0x0000001013087819 */ /* 0x000fe200000006ff */
[----:B------:R-:W-:Y:S01]  /*04c0*/  FADD R63, R6, R5 ;  /* 0x00000005063f7221 */ /* 0x000fe20000000000 */
[----:B------:R-:W-:Y:S02]  /*04d0*/  SHF.L.U32 R4, R7, 0x10, RZ ;  /* 0x0000001007047819 */ /* 0x000fe400000006ff */
[----:B------:R-:W-:Y:S01]  /*04e0*/  SHF.L.U32 R11, R11, 0x10, RZ ;  /* 0x000000100b0b7819 */ /* 0x000fe200000006ff */
[----:B------:R-:W-:Y:S01]  /*04f0*/  IMAD.U32 R6, R12, 0x10000, RZ ;  /* 0x000100000c067824 */ /* 0x000fe200078e00ff */
[----:B------:R-:W-:Y:S01]  /*0500*/  SHF.L.U32 R5, R16, 0x10, RZ ;  /* 0x0000001010057819 */ /* 0x000fe200000006ff */
[----:B------:R-:W-:Y:S01]  /*0510*/  FADD R8, R8, R57 ;  /* 0x0000003908087221 */ /* 0x000fe20000000000 */
[----:B----4-:R-:W-:Y:S01]  /*0520*/  SHF.L.U32 R7, R23, 0x10, RZ ;  /* 0x0000001017077819 */ /* 0x010fe200000006ff */
[----:B------:R-:W-:Y:S01]  /*0530*/  FADD R57, R4, R11 ;  /* 0x0000000b04397221 */ /* 0x000fe20000000000 */
[----:B------:R-:W-:Y:S01]  /*0540*/  SHF.L.U32 R9, R13, 0x10, RZ ;  /* 0x000000100d097819 */ /* 0x000fe200000006ff */
[----:B------:R-:W-:Y:S01]  /*0550*/  FADD R66, R5, R6 ;  /* 0x0000000605427221 */ /* 0x000fe20000000000 */
[----:B------:R-:W-:-:S02]  /*0560*/  SHF.L.U32 R4, R17, 0x10, RZ ;  /* 0x0000001011047819 */ /* 0x000fc400000006ff */
[----:B------:R-:W-:Y:S02]  /*0570*/  PRMT R15, R15, 0x7632, R15 ;  /* 0x000076320f0f7816 */ /* 0x000fe4000000000f */
[----:B------:R-:W-:Y:S02]  /*0580*/  PRMT R19, R19, 0x7632, R19 ;  /* 0x0000763213137816 */ /* 0x000fe40000000013 */
[----:B------:R-:W-:Y:S02]  /*0590*/  PRMT R13, R13, 0x7632, R13 ;  /* 0x000076320d0d7816 */ /* 0x000fe4000000000d */
[----:B------:R-:W-:Y:S01]  /*05a0*/  PRMT R17, R17, 0x7632, R17 ;  /* 0x0000763211117816 */ /* 0x000fe20000000011 */
[----:B------:R-:W-:Y:S01]  /*05b0*/  FFMA R7, R10, R8, R7 ;  /* 0x000000080a077223 */ /* 0x000fe20000000007 */
[----:B------:R-:W-:Y:S01]  /*05c0*/  SHF.L.U32 R6, R18, 0x10, RZ ;  /* 0x0000001012067819 */ /* 0x000fe200000006ff */
[----:B------:R-:W-:Y:S01]  /*05d0*/  IMAD.U32 R11, R14, 0x10000, RZ ;  /* 0x000100000e0b7824 */ /* 0x000fe200078e00ff */
[----:B------:R-:W-:-:S02]  /*05e0*/  PRMT R12, R12, 0x7632, R12 ;  /* 0x000076320c0c7816 */ /* 0x000fc4000000000c */
[----:B------:R-:W-:Y:S02]  /*05f0*/  PRMT R16, R16, 0x7632, R16 ;  /* 0x0000763210107816 */ /* 0x000fe40000000010 */
[----:B------:R-:W-:Y:S02]  /*0600*/  PRMT R14, R14, 0x7632, R14 ;  /* 0x000076320e0e7816 */ /* 0x000fe4000000000e */
[----:B------:R-:W-:Y:S02]  /*0610*/  PRMT R18, R18, 0x7632, R18 ;  /* 0x0000763212127816 */ /* 0x000fe40000000012 */
[----:B------:R-:W-:Y:S02]  /*0620*/  SHF.L.U32 R10, R15, 0x10, RZ ;  /* 0x000000100f0a7819 */ /* 0x000fe400000006ff */
[----:B------:R-:W-:Y:S01]  /*0630*/  SHF.L.U32 R19, R19, 0x10, RZ ;  /* 0x0000001013137819 */ /* 0x000fe200000006ff */
[----:B------:R-:W-:Y:S01]  /*0640*/  FADD R58, R4, R9 ;  /* 0x00000009043a7221 */ /* 0x000fe20000000000 */
[----:B------:R-:W-:-:S02]  /*0650*/  SHF.L.U32 R8, R13, 0x10, RZ ;  /* 0x000000100d087819 */ /* 0x000fc400000006ff */
[----:B------:R-:W-:Y:S01]  /*0660*/  SHF.L.U32 R17, R17, 0x10, RZ ;  /* 0x0000001011117819 */ /* 0x000fe200000006ff */
[----:B------:R-:W-:Y:S01]  /*0670*/  FADD R65, R6, R11 ;  /* 0x0000000b06417221 */ /* 0x000fe20000000000 */
[C---:B------:R-:W-:Y:S02]  /*0680*/  SHF.L.U32 R5, R20.reuse, 0x10, RZ ;  /* 0x0000001014057819 */ /* 0x040fe400000006ff */
[----:B------:R-:W-:Y:S02]  /*0690*/  PRMT R23, R23, 0x7632, R23 ;  /* 0x0000763217177816 */ /* 0x000fe40000000017 */
[----:B------:R-:W-:Y:S02]  /*06a0*/  PRMT R20, R20, 0x7632, R20 ;  /* 0x0000763214147816 */ /* 0x000fe40000000014 */
[----:B------:R-:W-:Y:S02]  /*06b0*/  PRMT R4, R21, 0x7632, R4 ;  /* 0x0000763215047816 */ /* 0x000fe40000000004 */
[----:B------:R-:W-:-:S02]  /*06c0*/  SHF.L.U32 R13, R12, 0x10, RZ ;  /* 0x000000100c0d7819 */ /* 0x000fc400000006ff */
[----:B------:R-:W-:Y:S01]  /*06d0*/  SHF.L.U32 R16, R16, 0x10, RZ ;  /* 0x0000001010107819 */ /* 0x000fe200000006ff */
[----:B------:R-:W-:Y:S01]  /*06e0*/  IMAD.U32 R18, R18, 0x10000, RZ ;  /* 0x0001000012127824 */ /* 0x000fe200078e00ff */
[----:B------:R-:W-:Y:S01]  /*06f0*/  PRMT R6, R22, 0x7632, R6 ;  /* 0x0000763216067816 */ /* 0x000fe20000000006 */
[----:B------:R-:W-:Y:S01]  /*0700*/  FADD R19, R19, R10 ;  /* 0x0000000a13137221 */ /* 0x000fe20000000000 */
[----:B------:R-:W-:Y:S01]  /*0710*/  SHF.L.U32 R15, R14, 0x10, RZ ;  /* 0x000000100e0f7819 */ /* 0x000fe200000006ff */
[----:B------:R-:W-:Y:S01]  /*0720*/  FADD R10, R17, R8 ;  /* 0x00000008110a7221 */ /* 0x000fe20000000000 */
[----:B------:R-:W-:Y:S01]  /*0730*/  SHF.L.U32 R8, R23, 0x10, RZ ;  /* 0x0000001017087819 */ /* 0x000fe200000006ff */
[----:B------:R-:W-:Y:S01]  /*0740*/  IMAD.U32 R9, R22, 0x10000, RZ ;  /* 0x0001000016097824 */ /* 0x000fe200078e00ff */
[----:B------:R-:W-:Y:S01]  /*0750*/  SHF.L.U32 R20, R20, 0x10, RZ ;  /* 0x0000001014147819 */ /* 0x000fe200000006ff */
[----:B------:R-:W-:Y:S01]  /*0760*/  IMAD.U32 R4, R4, 0x10000, RZ ;  /* 0x0001000004047824 */ /* 0x000fe200078e00ff */
[----:B------:R-:W-:Y:S01]  /*0770*/  SHF.L.U32 R11, R21, 0x10, RZ ;  /* 0x00000010150b7819 */ /* 0x000fe200000006ff */
[----:B------:R-:W-:Y:S01]  /*0780*/  FADD R13, R16, R13 ;  /* 0x0000000d100d7221 */ /* 0x000fe20000000000 */
[----:B------:R-:W-:Y:S01]  /*0790*/  SHF.L.U32 R6, R6, 0x10, RZ ;  /* 0x0000001006067819 */ /* 0x000fe200000006ff */
[----:B------:R-:W-:Y:S01]  /*07a0*/  FADD R15, R18, R15 ;  /* 0x0000000f120f7221 */ /* 0x000fe20000000000 */
[----:B------:R-:W-:Y:S01]  /*07b0*/  FFMA R5, R64, R66, R5 ;  /* 0x0000004240057223 */ /* 0x000fe20000000005 */
[----:B------:R-:W-:Y:S01]  /*07c0*/  FFMA R9, R62, R65, R9 ;  /* 0x000000413e097223 */ /* 0x000fe20000000009 */
[----:B------:R-:W-:Y:S01]  /*07d0*/  FFMA R8, R57, R19, R8 ;  /* 0x0000001339087223 */ /* 0x000fe20000000008 */
[----:B------:R-:W-:Y:S01]  /*07e0*/  FFMA R10, R59, R10, R4 ;  /* 0x0000000a3b0a7223 */ /* 0x000fe20000000004 */
[----:B------:R-:W-:Y:S01]  /*07f0*/  FFMA R70, R61, R13, R20 ;  /* 0x0000000d3d467223 */ /* 0x000fe20000000014 */
[----:B------:R-:W-:Y:S01]  /*0800*/  FFMA R11, R60, R58, R11 ;  /* 0x0000003a3c0b7223 */ /* 0x000fe2000000000b */
[----:B------:R-:W-:Y:S01]  /*0810*/  FFMA R6, R63, R15, R6 ;  /* 0x0000000f3f067223 */ /* 0x000fe20000000006 */
[----:B------:R-:W-:-:S02]  /*0820*/  MOV R12, 0x3f800000 ;  /* 0x3f800000000c7802 */ /* 0x000fc40000000f00 */
[----:B------:R-:W-:Y:S02]  /*0830*/  CS2R R64, SRZ ;  /* 0x0000000000407805 */ /* 0x000fe4000001ff00 */
[----:B------:R-:W-:Y:S02]  /*0840*/  CS2R R66, SRZ ;  /* 0x0000000000427805 */ /* 0x000fe4000001ff00 */
[----:B------:R-:W-:Y:S02]  /*0850*/  CS2R R62, SRZ ;  /* 0x00000000003e7805 */ /* 0x000fe4000001ff00 */
[----:B------:R-:W-:Y:S01]  /*0860*/  MOV R61, RZ ;  /* 0x000000ff003d7202 */ /* 0x000fe20000000f00 */
[----:B------:R-:W-:Y:S01]  /*0870*/  IMAD.MOV.U32 R14, RZ, RZ, 0x3f800000 ;  /* 0x3f800000ff0e7424 */ /* 0x000fe200078e00ff */
[----:B------:R-:W-:Y:S01]  /*0880*/  MOV R59, RZ ;  /* 0x000000ff003b7202 */ /* 0x000fe20000000f00 */
[----:B------:R-:W-:Y:S01]  /*0890*/  IMAD.MOV.U32 R22, RZ, RZ, R11 ;  /* 0x000000ffff167224 */ /* 0x000fe200078e000b */
[----:B------:R-:W-:Y:S01]  /*08a0*/  MOV R13, 0x3f800000 ;  /* 0x3f800000000d7802 */ /* 0x000fe20000000f00 */
[----:B------:R-:W-:Y:S01]  /*08b0*/  IMAD.MOV.U32 R57, RZ, RZ, R6 ;  /* 0x000000ffff397224 */ /* 0x000fe200078e0006 */
[----:B------:R-:W-:-:S02]  /*08c0*/  MOV R18, 0x3f800000 ;  /* 0x3f80000000127802 */ /* 0x000fc40000000f00 */
[----:B------:R-:W-:Y:S02]  /*08d0*/  MOV R15, 0x3f800000 ;  /* 0x3f800000000f7802 */ /* 0x000fe40000000f00 */
[----:B------:R-:W-:Y:S02]  /*08e0*/  MOV R19, 0x3f800000 ;  /* 0x3f80000000137802 */ /* 0x000fe40000000f00 */
[----:B------:R-:W-:Y:S02]  /*08f0*/  MOV R17, 0x3f800000 ;  /* 0x3f80000000117802 */ /* 0x000fe40000000f00 */
[----:B------:R-:W-:Y:S02]  /*0900*/  MOV R16, 0x3f800000 ;  /* 0x3f80000000107802 */ /* 0x000fe40000000f00 */
[----:B------:R-:W-:Y:S02]  /*0910*/  MOV R60, R9 ;  /* 0x00000009003c7202 */ /* 0x000fe40000000f00 */
[----:B------:R-:W-:-:S02]  /*0920*/  MOV R58, R7 ;  /* 0x00000007003a7202 */ /* 0x000fc40000000f00 */
[----:B------:R-:W-:Y:S02]  /*0930*/  MOV R20, R5 ;  /* 0x0000000500147202 */ /* 0x000fe40000000f00 */
[----:B------:R-:W-:Y:S02]  /*0940*/  MOV R69, R70 ;  /* 0x0000004600457202 */ /* 0x000fe40000000f00 */
[----:B------:R-:W-:Y:S02]  /*0950*/  MOV R21, R10 ;  /* 0x0000000a00157202 */ /* 0x000fe40000000f00 */
[----:B------:R-:W-:Y:S01]  /*0960*/  MOV R23, R8 ;  /* 0x0000000800177202 */ /* 0x000fe20000000f00 */
[----:B------:R-:W-:Y:S06]  /*0970*/  @!P0 BRA `(.L_x_0) ;  /* 0x0000000400c08947 */ /* 0x000fec0003800000 */
[----:B------:R-:W-:Y:S01]  /*0980*/  FADD R12, R32, 1 ;  /* 0x3f800000200c7421 */ /* 0x000fe20000000000 */
[----:B------:R-:W-:Y:S01]  /*0990*/  FADD R68, R5, -R56 ;  /* 0x8000003805447221 */ /* 0x000fe20000000000 */
[----:B------:R-:W-:Y:S01]  /*09a0*/  FADD R14, R35, 1 ;  /* 0x3f800000230e7421 */ /* 0x000fe20000000000 */
[----:B------:R-:W-:Y:S01]  /*09b0*/  FADD R18, R36, 1 ;  /* 0x3f80000024127421 */ /* 0x000fe20000000000 */
[C---:B------:R-:W-:Y:S01]  /*09c0*/  FMUL R13, R12.reuse, 0.25 ;  /* 0x3e8000000c0d7820 */ /* 0x040fe20000400000 */
[----:B------:R-:W-:Y:S01]  /*09d0*/  FSETP.GEU.AND P1, PT, |R12|, 1.175494350822287508e-38, PT ;  /* 0x008000000c00780b */ /* 0x000fe20003f2e200 */
[----:B------:R-:W-:Y:S01]  /*09e0*/  FMUL R23, R14, 0.25 ;  /* 0x3e8000000e177820 */ /* 0x000fe20000400000 */
[----:B------:R-:W-:Y:S01]  /*09f0*/  FSETP.GT.AND P0, PT, |R12|, 8.50705917302346158658e+37, PT ;  /* 0x7e8000000c00780b */ /* 0x000fe20003f04200 */
[----:B------:R-:W-:Y:S01]  /*0a00*/  FADD R17, R39, 1 ;  /* 0x3f80000027117421 */ /* 0x000fe20000000000 */
[----:B------:R-:W-:Y:S01]  /*0a10*/  FSETP.GEU.AND P6, PT, |R14|, 1.175494350822287508e-38, PT ;  /* 0x008000000e00780b */ /* 0x000fe20003fce200 */
[----:B------:R-:W-:Y:S01]  /*0a20*/  FADD R39, R70, -R49 ;  /* 0x8000003146277221 */ /* 0x000fe20000000000 */
[----:B------:R-:W-:Y:S01]  /*0a30*/  FSEL R4, R13, R12, P0 ;  /* 0x0000000c0d047208 */ /* 0x000fe20000000000 */
[----:B------:R-:W-:Y:S01]  /*0a40*/  FMUL R13, R68, 0.25 ;  /* 0x3e800000440d7820 */ /* 0x000fe20000400000 */
[----:B------:R-:W-:Y:S01]  /*0a50*/  FSETP.GT.AND P2, PT, |R14|, 8.50705917302346158658e+37, PT ;  /* 0x7e8000000e00780b */ /* 0x000fe20003f44200 */
[----:B------:R-:W-:Y:S01]  /*0a60*/  FADD R19, R38, 1 ;  /* 0x3f80000026137421 */ /* 0x000fe20000000000 */
[----:B------:R-:W-:Y:S01]  /*0a70*/  FSETP.GEU.AND P3, PT, |R18|, 1.175494350822287508e-38, PT ;  /* 0x008000001200780b */ /* 0x000fe20003f6e200 */
[----:B------:R-:W-:Y:S01]  /*0a80*/  FMUL R32, R39, 0.25 ;  /* 0x3e80000027207820 */ /* 0x000fe20000400000 */
[----:B------:R-:W-:Y:S01]  /*0a90*/  FSEL R20, R13, R68, P0 ;  /* 0x000000440d147208 */ /* 0x000fe20000000000 */
[----:B------:R-:W-:Y:S01]  /*0aa0*/  @!P1 FMUL R4, R4, 16777216 ;  /* 0x4b80000004049820 */ /* 0x000fe20000400000 */
[----:B------:R-:W-:Y:S01]  /*0ab0*/  FADD R13, R34, 1 ;  /* 0x3f800000220d7421 */ /* 0x000fe20000000000 */
[----:B------:R-:W-:Y:S01]  /*0ac0*/  FADD R34, R11, -R50 ;  /* 0x800000320b227221 */ /* 0x000fe20000000000 */
[----:B------:R-:W-:Y:S01]  /*0ad0*/  FSEL R23, R23, R14, P2 ;  /* 0x0000000e17177208 */ /* 0x000fe20001000000 */
[----:B------:R1:W2:Y:S01]  /*0ae0*/  MUFU.RCP R15, R4 ;  /* 0x00000004000f7308 */ /* 0x0002a20000001000 */
[----:B------:R-:W-:Y:S01]  /*0af0*/  @!P1 FMUL R20, R20, 16777216 ;  /* 0x4b80000014149820 */ /* 0x000fe20000400000 */
[C---:B------:R-:W-:Y:S01]  /*0b00*/  FSETP.GEU.AND P0, PT, |R13|.reuse, 1.175494350822287508e-38, PT ;  /* 0x008000000d00780b */ /* 0x040fe20003f0e200 */
[----:B------:R-:W-:Y:S01]  /*0b10*/  FMUL R57, R18, 0.25 ;  /* 0x3e80000012397820 */ /* 0x000fe20000400000 */
[----:B------:R-:W-:Y:S01]  /*0b20*/  FSETP.GT.AND P1, PT, |R13|, 8.50705917302346158658e+37, PT ;  /* 0x7e8000000d00780b */ /* 0x000fe20003f24200 */
[----:B------:R-:W-:Y:S01]  /*0b30*/  FMUL R35, R34, 0.25 ;  /* 0x3e80000022237820 */ /* 0x000fe20000400000 */
[----:B------:R-:W-:Y:S01]  /*0b40*/  FSETP.GT.AND P5, PT, |R18|, 8.50705917302346158658e+37, PT ;  /* 0x7e8000001200780b */ /* 0x000fe20003fa4200 */
[----:B------:R-:W-:Y:S01]  /*0b50*/  @!P6 FMUL R23, R23, 16777216 ;  /* 0x4b8000001717e820 */ /* 0x000fe20000400000 */
[----:B------:R-:W-:Y:S01]  /*0b60*/  FSEL R32, R32, R39, P1 ;  /* 0x0000002720207208 */ /* 0x000fe20000800000 */
[----:B-1----:R-:W-:Y:S01]  /*0b70*/  FMUL R4, R13, 0.25 ;  /* 0x3e8000000d047820 */ /* 0x002fe20000400000 */
[----:B------:R-:W-:Y:S01]  /*0b80*/  FSEL R57, R57, R18, P5 ;  /* 0x0000001239397208 */ /* 0x000fe20002800000 */
[----:B------:R-:W-:Y:S01]  /*0b90*/  FADD R16, R40, 1 ;  /* 0x3f80000028107421 */ /* 0x000fe20000000000 */
[----:B------:R-:W-:Y:S01]  /*0ba0*/  FSEL R35, R35, R34, P2 ;  /* 0x0000002223237208 */ /* 0x000fe20001000000 */
[----:B------:R-:W-:Y:S01]  /*0bb0*/  FMUL R36, R19, 0.25 ;  /* 0x3e80000013247820 */ /* 0x000fe20000400000 */
[----:B------:R-:W-:Y:S01]  /*0bc0*/  FSEL R21, R4, R13, P1 ;  /* 0x0000000d04157208 */ /* 0x000fe20000800000 */
[----:B--2---:R-:W-:Y:S01]  /*0bd0*/  FFMA R20, R15, R20, R56 ;  /* 0x000000140f147223 */ /* 0x004fe20000000038 */
[----:B------:R-:W-:Y:S01]  /*0be0*/  FADD R15, R37, 1 ;  /* 0x3f800000250f7421 */ /* 0x000fe20000000000 */
[----:B------:R-:W-:Y:S01]  /*0bf0*/  FADD R37, R10, -R51 ;  /* 0x800000330a257221 */ /* 0x000fe20000000000 */
[----:B------:R-:W-:Y:S01]  /*0c00*/  FADD R4, R7, -R54 ;  /* 0x8000003607047221 */ /* 0x000fe20000000000 */
[----:B------:R-:W-:Y:S01]  /*0c10*/  @!P0 FMUL R21, R21, 16777216 ;  /* 0x4b80000015158820 */ /* 0x000fe20000400000 */
[----:B------:R-:W-:Y:S01]  /*0c20*/  FSETP.GT.AND P4, PT, |R19|, 8.50705917302346158658e+37, PT ;  /* 0x7e8000001300780b */ /* 0x000fe20003f84200 */
[----:B------:R-:W-:Y:S01]  /*0c30*/  FMUL R38, R37, 0.25 ;  /* 0x3e80000025267820 */ /* 0x000fe20000400000 */
[----:B------:R-:W-:Y:S01]  /*0c40*/  FSETP.GEU.AND P1, PT, |R19|, 1.175494350822287508e-38, PT ;  /* 0x008000001300780b */ /* 0x000fe20003f2e200 */
[----:B------:R1:W2:Y:S01]  /*0c50*/  MUFU.RCP R22, R21 ;  /* 0x0000001500167308 */ /* 0x0002a20000001000 */
[----:B------:R-:W-:Y:S01]  /*0c60*/  @!P0 FMUL R32, R32, 16777216 ;  /* 0x4b80000020208820 */ /* 0x000fe20000400000 */
[----:B------:R-:W-:Y:S01]  /*0c70*/  @!P3 FMUL R57, R57, 16777216 ;  /* 0x4b8000003939b820 */ /* 0x000fe20000400000 */
[C---:B------:R-:W-:Y:S01]  /*0c80*/  FMUL R56, R17.reuse, 0.25 ;  /* 0x3e80000011387820 */ /* 0x040fe20000400000 */
[----:B------:R-:W-:Y:S01]  /*0c90*/  FMUL R59, R4, 0.25 ;  /* 0x3e800000043b7820 */ /* 0x000fe20000400000 */
[----:B------:R-:W-:Y:S01]  /*0ca0*/  FSETP.GT.AND P0, PT, |R17|, 8.50705917302346158658e+37, PT ;  /* 0x7e8000001100780b */ /* 0x000fe20003f04200 */
[----:B------:R-:W-:Y:S01]  /*0cb0*/  @!P6 FMUL R35, R35, 16777216 ;  /* 0x4b8000002323e820 */ /* 0x000fe20000400000 */
[----:B------:R-:W-:Y:S01]  /*0cc0*/  FSETP.GEU.AND P2, PT, |R17|, 1.175494350822287508e-38, PT ;  /* 0x008000001100780b */ /* 0x000fe20003f4e200 */
[----:B------:R-:W3:Y:S01]  /*0cd0*/  MUFU.RCP R23, R23 ;  /* 0x0000001700177308 */ /* 0x000ee20000001000 */
[----:B-1----:R-:W-:Y:S01]  /*0ce0*/  FSEL R21, R38, R37, P5 ;  /* 0x0000002526157208 */ /* 0x002fe20002800000 */
[C---:B------:R-:W-:Y:S01]  /*0cf0*/  FMUL R61, R16.reuse, 0.25 ;  /* 0x3e800000103d7820 */ /* 0x040fe20000400000 */
[----:B------:R-:W-:Y:S01]  /*0d00*/  FSETP.GEU.AND P6, PT, |R16|, 1.175494350822287508e-38, PT ;  /* 0x008000001000780b */ /* 0x000fe20003fce200 */
[----:B------:R-:W-:Y:S01]  /*0d10*/  FMUL R38, R15, 0.25 ;  /* 0x3e8000000f267820 */ /* 0x000fe20000400000 */
[----:B------:R-:W-:Y:S01]  /*0d20*/  FSEL R40, R36, R19, P4 ;  /* 0x0000001324287208 */ /* 0x000fe20002000000 */
[----:B------:R-:W-:Y:S01]  /*0d30*/  @!P3 FMUL R21, R21, 16777216 ;  /* 0x4b8000001515b820 */ /* 0x000fe20000400000 */
[----:B------:R-:W-:Y:S01]  /*0d40*/  FSETP.GEU.AND P3, PT, |R15|, 1.175494350822287508e-38, PT ;  /* 0x008000000f00780b */ /* 0x000fe20003f6e200 */
[----:B------:R-:W1:Y:S01]  /*0d50*/  MUFU.RCP R36, R57 ;  /* 0x0000003900247308 */ /* 0x000e620000001000 */
[----:B------:R-:W-:Y:S01]  /*0d60*/  FSEL R56, R56, R17, P0 ;  /* 0x0000001138387208 */ /* 0x000fe20000000000 */
[----:B------:R-:W-:Y:S01]  /*0d70*/  @!P1 FMUL R40, R40, 16777216 ;  /* 0x4b80000028289820 */ /* 0x000fe20000400000 */
[----:B------:R-:W-:Y:S01]  /*0d80*/  FSEL R58, R59, R4, P0 ;  /* 0x000000043b3a7208 */ /* 0x000fe20000000000 */
[----:B--2---:R-:W-:Y:S01]  /*0d90*/  FFMA R69, R22, R32, R49 ;  /* 0x0000002016457223 */ /* 0x004fe20000000031 */
[----:B------:R-:W-:Y:S01]  /*0da0*/  FSETP.GT.AND P5, PT, |R16|, 8.50705917302346158658e+37, PT ;  /* 0x7e8000001000780b */ /* 0x000fe20003fa4200 */
[----:B------:R-:W-:Y:S01]  /*0db0*/  @!P2 FMUL R56, R56, 16777216 ;  /* 0x4b8000003838a820 */ /* 0x000fe20000400000 */
[----:B------:R-:W-:Y:S01]  /*0dc0*/  FSETP.GT.AND P0, PT, |R15|, 8.50705917302346158658e+37, PT ;  /* 0x7e8000000f00780b */ /* 0x000fe20003f04200 */
[----:B---3--:R-:W-:Y:S01]  /*0dd0*/  FFMA R22, R23, R35, R50 ;  /* 0x0000002317167223 */ /* 0x008fe20000000032 */
[----:B------:R-:W-:Y:S01]  /*0de0*/  FSEL R61, R61, R16, P5 ;  /* 0x000000103d3d7208 */ /* 0x000fe20002800000 */
[----:B------:R-:W-:Y:S01]  /*0df0*/  FADD R59, R8, -R55 ;  /* 0x80000037083b7221 */ /* 0x000fe20000000000 */
[----:B------:R-:W-:Y:S01]  /*0e00*/  FSEL R38, R38, R15, P0 ;  /* 0x0000000f26267208 */ /* 0x000fe20000000000 */
[----:B------:R-:W-:Y:S01]  /*0e10*/  FADD R35, R6, -R53 ;  /* 0x8000003506237221 */ /* 0x000fe20000000000 */
[----:B------:R-:W-:Y:S01]  /*0e20*/  FADD R32, R9, -R52 ;  /* 0x8000003409207221 */ /* 0x000fe20000000000 */
[----:B------:R-:W-:Y:S01]  /*0e30*/  @!P6 FMUL R61, R61, 16777216 ;  /* 0x4b8000003d3de820 */ /* 0x000fe20000400000 */
[----:B------:R2:W3:Y:S01]  /*0e40*/  MUFU.RCP R57, R56 ;  /* 0x0000003800397308 */ /* 0x0004e20000001000 */
[----:B------:R-:W-:Y:S01]  /*0e50*/  @!P3 FMUL R38, R38, 16777216 ;  /* 0x4b8000002626b820 */ /* 0x000fe20000400000 */
[----:B-1----:R-:W-:Y:S01]  /*0e60*/  FFMA R21, R36, R21, R51 ;  /* 0x0000001524157223 */ /* 0x002fe20000000033 */
[----:B------:R-:W-:Y:S01]  /*0e70*/  FMUL R36, R35, 0.25 ;  /* 0x3e80000023247820 */ /* 0x000fe20000400000 */
[----:B------:R-:W-:Y:S01]  /*0e80*/  FMUL R23, R32, 0.25 ;  /* 0x3e80000020177820 */ /* 0x000fe20000400000 */
[----:B------:R-:W-:Y:S01]  /*0e90*/  @!P2 FMUL R58, R58, 16777216 ;  /* 0x4b8000003a3aa820 */ /* 0x000fe20000400000 */
[----:B------:R-:W-:Y:S01]  /*0ea0*/  FADD R64, R10, -R21 ;  /* 0x800000150a407221 */ /* 0x000fe20000000000 */
[----:B------:R-:W-:Y:S01]  /*0eb0*/  FADD R67, R11, -R22 ;  /* 0x800000160b437221 */ /* 0x000fe20000000000 */
[----:B------:R-:W1:Y:S01]  /*0ec0*/  MUFU.RCP R40, R40 ;  /* 0x0000002800287308 */ /* 0x000e620000001000 */
[----:B--2---:R-:W-:Y:S01]  /*0ed0*/  FMUL R56, R59, 0.25 ;  /* 0x3e8000003b387820 */ /* 0x004fe20000400000 */
[----:B------:R-:W-:Y:S01]  /*0ee0*/  FSEL R36, R36, R35, P4 ;  /* 0x0000002324247208 */ /* 0x000fe20002000000 */
[----:B------:R-:W-:Y:S01]  /*0ef0*/  FADD R66, R70, -R69 ;  /* 0x8000004546427221 */ /* 0x000fe20000000000 */
[----:B------:R-:W-:Y:S01]  /*0f00*/  FSEL R60, R23, R32, P0 ;  /* 0x00000020173c7208 */ /* 0x000fe20000000000 */
[----:B------:R-:W-:Y:S01]  /*0f10*/  FADD R65, R5, -R20 ;  /* 0x8000001405417221 */ /* 0x000fe20000000000 */
[----:B------:R-:W-:Y:S01]  /*0f20*/  FSEL R56, R56, R59, P5 ;  /* 0x0000003b38387208 */ /* 0x000fe20002800000 */
[----:B------:R-:W-:Y:S01]  /*0f30*/  @!P1 FMUL R36, R36, 16777216 ;  /* 0x4b80000024249820 */ /* 0x000fe20000400000 */
[----:B------:R2:W4:Y:S01]  /*0f40*/  MUFU.RCP R50, R61 ;  /* 0x0000003d00327308 */ /* 0x0005220000001000 */
[----:B------:R-:W-:Y:S01]  /*0f50*/  @!P3 FMUL R60, R60, 16777216 ;  /* 0x4b8000003c3cb820 */ /* 0x000fe20000400000 */
[----:B---3--:R-:W-:Y:S01]  /*0f60*/  FFMA R58, R57, R58, R54 ;  /* 0x0000003a393a7223 */ /* 0x008fe20000000036 */
[----:B------:R-:W-:Y:S01]  /*0f70*/  @!P6 FMUL R56, R56, 16777216 ;  /* 0x4b8000003838e820 */ /* 0x000fe20000400000 */
[----:B------:R-:W-:Y:S01]  /*0f80*/  FFMA R64, R37, R64, R44 ;  /* 0x0000004025407223 */ /* 0x000fe2000000002c */
[----:B------:R-:W-:Y:S01]  /*0f90*/  FFMA R67, R34, R67, R43 ;  /* 0x0000004322437223 */ /* 0x000fe2000000002b */
[----:B------:R-:W-:Y:S01]  /*0fa0*/  FFMA R66, R39, R66, R42 ;  /* 0x0000004227427223 */ /* 0x000fe2000000002a */
[----:B-1----:R-:W-:Y:S01]  /*0fb0*/  FFMA R57, R40, R36, R53 ;  /* 0x0000002428397223 */ /* 0x002fe20000000035 */
[----:B------:R-:W1:Y:S01]  /*0fc0*/  MUFU.RCP R49, R38 ;  /* 0x0000002600317308 */ /* 0x000e620000001000 */
[----:B--2---:R-:W-:Y:S01]  /*0fd0*/  FADD R61, R7, -R58 ;  /* 0x8000003a073d7221 */ /* 0x004fe20000000000 */
[----:B------:R-:W-:Y:S01]  /*0fe0*/  FFMA R65, R68, R65, R41 ;  /* 0x0000004144417223 */ /* 0x000fe20000000029 */
[----:B------:R-:W-:-:S02]  /*0ff0*/  FADD R62, R6, -R57 ;  /* 0x80000039063e7221 */ /* 0x000fc40000000000 */
[----:B------:R-:W-:Y:S01]  /*1000*/  FFMA R61, R4, R61, R47 ;  /* 0x0000003d043d7223 */ /* 0x000fe2000000002f */
[----:B----4-:R-:W-:Y:S01]  /*1010*/  FFMA R23, R50, R56, R55 ;  /* 0x0000003832177223 */ /* 0x010fe20000000037 */
[----:B------:R-:W-:-:S03]  /*1020*/  FFMA R62, R35, R62, R46 ;  /* 0x0000003e233e7223 */ /* 0x000fc6000000002e */
[----:B------:R-:W-:Y:S01]  /*1030*/  FADD R36, R8, -R23 ;  /* 0x8000001708247221 */ /* 0x000fe20000000000 */
[----:B-1----:R-:W-:-:S03]  /*1040*/  FFMA R60, R49, R60, R52 ;  /* 0x0000003c313c7223 */ /* 0x002fc60000000034 */
[----:B------:R-:W-:Y:S01]  /*1050*/  FFMA R59, R59, R36, R48 ;  /* 0x000000243b3b7223 */ /* 0x000fe20000000030 */
[----:B------:R-:W-:-:S04]  /*1060*/  FADD R63, R9, -R60 ;  /* 0x8000003c093f7221 */ /* 0x000fc80000000000 */
[----:B------:R-:W-:-:S07]  /*1070*/  FFMA R63, R32, R63, R45 ;  /* 0x0000003f203f7223 */ /* 0x000fce000000002d */
.L_x_0:
[----:B------:R-:W-:Y:S01]  /*1080*/  IADD3 R26, P0, R26, 0x80, RZ ;  /* 0x000000801a1a7810 */ /* 0x000fe20007f1e0ff */
[----:B------:R-:W-:Y:S01]  /*1090*/  IMAD.MOV.U32 R32, RZ, RZ, R12 ;  /* 0x000000ffff207224 */ /* 0x000fe200078e000c */
[----:B------:R-:W-:Y:S01]  /*10a0*/  IADD3 R33, R33, 0x40, RZ ;  /* 0x0000004021217810 */ /* 0x000fe20007ffe0ff */
[----:B------:R-:W-:Y:S01]  /*10b0*/  IMAD.MOV.U32 R39, RZ, RZ, R17 ;  /* 0x000000ffff277224 */ /* 0x000fe200078e0011 */
[----:B------:R-:W-:Y:S01]  /*10c0*/  IADD3.X R27, RZ, R27, RZ, P0, !PT ;  /* 0x0000001bff1b7210 */ /* 0x000fe200007fe4ff */
[----:B------:R-:W-:Y:S01]  /*10d0*/  IMAD.MOV.U32 R45, RZ, RZ, R63 ;  /* 0x000000ffff2d7224 */ /* 0x000fe200078e003f */
[----:B------:R-:W-:Y:S01]  /*10e0*/  ISETP.GE.U32.AND P0, PT, R33, 0xc00, PT ;  /* 0x00000c002100780c */ /* 0x000fe20003f06070 */
[----:B------:R-:W-:Y:S01]  /*10f0*/  IMAD.MOV.U32 R51, RZ, RZ, R21 ;  /* 0x000000ffff337224 */ /* 0x000fe200078e0015 */
[----:B------:R-:W-:Y:S02]  /*1100*/  F2FP.BF16.F32.PACK_AB R4, R70, R5 ;  /* 0x000000054604723e */ /* 0x000fe400000010ff */
[----:B------:R-:W-:-:S02]  /*1110*/  F2FP.BF16.F32.PACK_AB R5, R10, R11 ;  /* 0x0000000b0a05723e */ /* 0x000fc400000010ff */
[----:B------:R-:W-:Y:S02]  /*1120*/  F2FP.BF16.F32.PACK_AB R6, R6, R9 ;  /* 0x000000090606723e */ /* 0x000fe400000010ff */
[----:B------:R-:W-:Y:S02]  /*1130*/  F2FP.BF16.F32.PACK_AB R7, R8, R7 ;  /* 0x000000070807723e */ /* 0x000fe400000010ff */
[----:B------:R-:W-:Y:S02]  /*1140*/  IADD3 R28, P1, R28, 0x80, RZ ;  /* 0x000000801c1c7810 */ /* 0x000fe40007f3e0ff */
[----:B------:R-:W-:Y:S01]  /*1150*/  IADD3 R30, P2, R30, 0x80, RZ ;  /* 0x000000801e1e7810 */ /* 0x000fe20007f5e0ff */
[----:B------:R1:W-:Y:S01]  /*1160*/  STG.E.128 desc[UR4][R2.64], R4 ;  /* 0x0000000402007986 */ /* 0x0003e2000c101d04 */
[----:B------:R-:W-:Y:S02]  /*1170*/  IADD3.X R29, RZ, R29, RZ, P1, !PT ;  /* 0x0000001dff1d7210 */ /* 0x000fe40000ffe4ff */
[----:B------:R-:W-:-:S02]  /*1180*/  IADD3.X R31, RZ, R31, RZ, P2, !PT ;  /* 0x0000001fff1f7210 */ /* 0x000fc400017fe4ff */
[----:B------:R-:W-:Y:S02]  /*1190*/  MOV R34, R13 ;  /* 0x0000000d00227202 */ /* 0x000fe40000000f00 */
[----:B------:R-:W-:Y:S02]  /*11a0*/  MOV R35, R14 ;  /* 0x0000000e00237202 */ /* 0x000fe40000000f00 */
[----:B------:R-:W-:Y:S02]  /*11b0*/  MOV R36, R18 ;  /* 0x0000001200247202 */ /* 0x000fe40000000f00 */
[----:B------:R-:W-:Y:S02]  /*11c0*/  MOV R37, R15 ;  /* 0x0000000f00257202 */ /* 0x000fe40000000f00 */
[----:B------:R-:W-:Y:S02]  /*11d0*/  MOV R38, R19 ;  /* 0x0000001300267202 */ /* 0x000fe40000000f00 */
[----:B------:R-:W-:-:S02]  /*11e0*/  MOV R40, R16 ;  /* 0x0000001000287202 */ /* 0x000fc40000000f00 */
        /* <DEDUP_REMOVED lines=13> */
[----:B------:R-:W-:Y:S01]  /*12c0*/  MOV R56, R20 ;  /* 0x0000001400387202 */ /* 0x000fe20000000f00 */
[----:B-1----:R-:W-:Y:S06]  /*12d0*/  @!P0 BRA `(.L_x_1) ;  /* 0xffffffec00d48947 */ /* 0x002fec000383ffff */
[C---:B------:R-:W-:Y:S01]  /*12e0*/  FADD R3, R13.reuse, R12 ;  /* 0x0000000c0d037221 */ /* 0x040fe20000000000 */
[----:B------:R-:W-:Y:S01]  /*12f0*/  FMUL R4, R13, 0.25 ;  /* 0x3e8000000d047820 */ /* 0x000fe20000400000 */
[----:B------:R-:W-:Y:S01]  /*1300*/  FMUL R11, R18, 0.25 ;  /* 0x3e800000120b7820 */ /* 0x000fe20000400000 */
[----:B------:R-:W-:Y:S01]  /*1310*/  FMUL R9, R14, 0.25 ;  /* 0x3e8000000e097820 */ /* 0x000fe20000400000 */
[C---:B------:R-:W-:Y:S01]  /*1320*/  FMUL R2, R3.reuse, 0.25 ;  /* 0x3e80000003027820 */ /* 0x040fe20000400000 */
[C---:B------:R-:W-:Y:S01]  /*1330*/  FSETP.GEU.AND P2, PT, |R3|.reuse, 1.175494350822287508e-38, PT ;  /* 0x008000000300780b */ /* 0x040fe20003f4e200 */
[C---:B------:R-:W-:Y:S01]  /*1340*/  FADD R7, R3.reuse, R14 ;  /* 0x0000000e03077221 */ /* 0x040fe20000000000 */
[C---:B------:R-:W-:Y:S01]  /*1350*/  FSETP.GT.AND P0, PT, |R3|.reuse, 8.50705917302346158658e+37, PT ;  /* 0x7e8000000300780b */ /* 0x040fe20003f04200 */
[----:B------:R-:W-:Y:S01]  /*1360*/  FADD R69, -R20, R69 ;  /* 0x0000004514457221 */ /* 0x000fe20000000100 */
[----:B------:R-:W-:Y:S01]  /*1370*/  FSETP.NEU.AND P4, PT, R3, RZ, PT ;  /* 0x000000ff0300720b */ /* 0x000fe20003f8d000 */
[----:B------:R-:W-:Y:S01]  /*1380*/  FADD R6, R7, R18 ;  /* 0x0000001207067221 */ /* 0x000fe20000000000 */
[----:B------:R-:W-:Y:S01]  /*1390*/  FSEL R2, R2, R3, P0 ;  /* 0x0000000302027208 */ /* 0x000fe20000000000 */
[----:B------:R-:W-:Y:S01]  /*13a0*/  FMUL R10, R15, 0.25 ;  /* 0x3e8000000f0a7820 */ /* 0x000fe20000400000 */
[C---:B------:R-:W-:Y:S01]  /*13b0*/  FSETP.GEU.AND P3, PT, |R7|.reuse, 1.175494350822287508e-38, PT ;  /* 0x008000000700780b */ /* 0x040fe20003f6e200 */
[----:B------:R-:W-:Y:S01]  /*13c0*/  FADD R8, R6, R15 ;  /* 0x0000000f06087221 */ /* 0x000fe20000000000 */
[----:B------:R-:W-:Y:S01]  /*13d0*/  FSEL R13, R4, R13, P0 ;  /* 0x0000000d040d7208 */ /* 0x000fe20000000000 */
[C---:B------:R-:W-:Y:S01]  /*13e0*/  FMUL R4, R7.reuse, 0.25 ;  /* 0x3e80000007047820 */ /* 0x040fe20000400000 */
[----:B------:R-:W-:Y:S01]  /*13f0*/  FSETP.GT.AND P0, PT, |R7|, 8.50705917302346158658e+37, PT ;  /* 0x7e8000000700780b */ /* 0x000fe20003f04200 */
[----:B------:R-:W-:Y:S01]  /*1400*/  @!P2 FMUL R2, R2, 16777216 ;  /* 0x4b8000000202a820 */ /* 0x000fe20000400000 */
[----:B------:R-:W-:Y:S01]  /*1410*/  FSETP.GT.AND P1, PT, |R6|, 8.50705917302346158658e+37, PT ;  /* 0x7e8000000600780b */ /* 0x000fe20003f24200 */
[----:B------:R-:W-:Y:S01]  /*1420*/  @!P2 FMUL R13, R13, 16777216 ;  /* 0x4b8000000d0da820 */ /* 0x000fe20000400000 */
[----:B------:R-:W-:Y:S01]  /*1430*/  FSEL R4, R4, R7, P0 ;  /* 0x0000000704047208 */ /* 0x000fe20000000000 */
[----:B------:R-:W-:Y:S01]  /*1440*/  FMUL R5, R69, R69 ;  /* 0x0000004545057220 */ /* 0x000fe20000400000 */
[----:B------:R-:W-:Y:S01]  /*1450*/  FSEL R18, R11, R18, P1 ;  /* 0x000000120b127208 */ /* 0x000fe20000800000 */
[----:B------:R-:W1:Y:S01]  /*1460*/  MUFU.RCP R2, R2 ;  /* 0x0000000200027308 */ /* 0x000e620000001000 */
[----:B------:R-:W-:Y:S01]  /*1470*/  FMUL R11, R6, 0.25 ;  /* 0x3e800000060b7820 */ /* 0x000fe20000400000 */
[----:B------:R-:W-:Y:S01]  /*1480*/  @!P3 FMUL R4, R4, 16777216 ;  /* 0x4b8000000404b820 */ /* 0x000fe20000400000 */
[----:B------:R-:W-:Y:S01]  /*1490*/  FSEL R9, R9, R14, P0 ;  /* 0x0000000e09097208 */ /* 0x000fe20000000000 */
[----:B------:R-:W-:Y:S01]  /*14a0*/  FADD R65, R66, R65 ;  /* 0x0000004142417221 */ /* 0x000fe20000000000 */
[----:B------:R-:W-:Y:S01]  /*14b0*/  FSETP.GEU.AND P2, PT, |R6|, 1.175494350822287508e-38, PT ;  /* 0x008000000600780b */ /* 0x000fe20003f4e200 */
[----:B------:R-:W-:Y:S01]  /*14c0*/  FMUL R5, R5, R12 ;  /* 0x0000000c05057220 */ /* 0x000fe20000400000 */
[----:B------:R-:W-:Y:S01]  /*14d0*/  FSEL R11, R11, R6, P1 ;  /* 0x000000060b0b7208 */ /* 0x000fe20000800000 */
[----:B------:R-:W2:Y:S01]  /*14e0*/  MUFU.RCP R4, R4 ;  /* 0x0000000400047308 */ /* 0x000ea20000001000 */
[C---:B------:R-:W-:Y:S01]  /*14f0*/  FSETP.GEU.AND P1, PT, |R8|.reuse, 1.175494350822287508e-38, PT ;  /* 0x008000000800780b */ /* 0x040fe20003f2e200 */
[----:B------:R-:W-:Y:S01]  /*1500*/  @!P3 FMUL R9, R9, 16777216 ;  /* 0x4b8000000909b820 */ /* 0x000fe20000400000 */
[C---:B------:R-:W-:Y:S01]  /*1510*/  FSETP.GT.AND P3, PT, |R8|.reuse, 8.50705917302346158658e+37, PT ;  /* 0x7e8000000800780b */ /* 0x040fe20003f64200 */
[----:B------:R-:W-:Y:S01]  /*1520*/  FADD R12, R8, R19 ;  /* 0x00000013080c7221 */ /* 0x000fe20000000000 */
[----:B------:R-:W-:Y:S01]  /*1530*/  FMUL R14, R19, 0.25 ;  /* 0x3e800000130e7820 */ /* 0x000fe20000400000 */
[----:B------:R-:W-:Y:S01]  /*1540*/  ULDC.64 UR6, c[0x0][0x240] ;  /* 0x0000900000067ab9 */ /* 0x000fe20000000a00 */
[----:B-1----:R-:W-:Y:S01]  /*1550*/  FMUL R2, R2, R13 ;  /* 0x0000000d02027220 */ /* 0x002fe20000400000 */
[----:B------:R-:W-:Y:S01]  /*1560*/  FMUL R13, R8, 0.25 ;  /* 0x3e800000080d7820 */ /* 0x000fe20000400000 */
[----:B------:R-:W-:Y:S01]  /*1570*/  FSEL R10, R10, R15, P3 ;  /* 0x0000000f0a0a7208 */ /* 0x000fe20001800000 */
[----:B------:R-:W-:Y:S01]  /*1580*/  @!P2 FMUL R11, R11, 16777216 ;  /* 0x4b8000000b0ba820 */ /* 0x000fe20000400000 */
[----:B------:R-:W-:Y:S01]  /*1590*/  @!P2 FMUL R18, R18, 16777216 ;  /* 0x4b8000001212a820 */ /* 0x000fe20000400000 */
[----:B------:R-:W-:Y:S01]  /*15a0*/  FSEL R2, R2, RZ, P4 ;  /* 0x000000ff02027208 */ /* 0x000fe20002000000 */
[----:B------:R-:W-:Y:S01]  /*15b0*/  ULDC.64 UR8, c[0x0][0x238] ;  /* 0x00008e0000087ab9 */ /* 0x000fe20000000a00 */
[----:B------:R-:W-:Y:S01]  /*15c0*/  FSEL R13, R13, R8, P3 ;  /* 0x000000080d0d7208 */ /* 0x000fe20001800000 */
[----:B--2---:R-:W-:Y:S01]  /*15d0*/  FMUL R4, R4, R9 ;  /* 0x0000000904047220 */ /* 0x004fe20000400000 */
[----:B------:R-:W-:Y:S01]  /*15e0*/  FSETP.NEU.AND P3, PT, R7, RZ, PT ;  /* 0x000000ff0700720b */ /* 0x000fe20003f6d000 */
[----:B------:R-:W-:Y:S01]  /*15f0*/  FFMA R69, R69, R2, R20 ;  /* 0x0000000245457223 */ /* 0x000fe20000000014 */
[----:B------:R-:W-:Y:S01]  /*1600*/  FFMA R2, R2, R5, R65 ;  /* 0x0000000502027223 */ /* 0x000fe20000000041 */
[----:B------:R-:W-:Y:S01]  /*1610*/  @!P1 FMUL R13, R13, 16777216 ;  /* 0x4b8000000d0d9820 */ /* 0x000fe20000400000 */
[----:B------:R-:W-:Y:S01]  /*1620*/  FSEL R4, R4, RZ, P3 ;  /* 0x000000ff04047208 */ /* 0x000fe20001800000 */
[----:B------:R-:W-:Y:S01]  /*1630*/  FADD R22, -R69, R22 ;  /* 0x0000001645167221 */ /* 0x000fe20000000100 */
[----:B------:R-:W-:Y:S01]  /*1640*/  FADD R67, R2, R67 ;  /* 0x0000004302437221 */ /* 0x000fe20000000000 */
[----:B------:R-:W1:Y:S01]  /*1650*/  MUFU.RCP R11, R11 ;  /* 0x0000000b000b7308 */ /* 0x000e620000001000 */
[----:B------:R-:W-:Y:S01]  /*1660*/  FSETP.GEU.AND P2, PT, |R12|, 1.175494350822287508e-38, PT ;  /* 0x008000000c00780b */ /* 0x000fe20003f4e200 */
[C---:B------:R-:W-:Y:S01]  /*1670*/  FFMA R2, R22.reuse, R4, R69 ;  /* 0x0000000416027223 */ /* 0x040fe20000000045 */
[----:B------:R-:W-:Y:S01]  /*1680*/  FMUL R22, R22, R22 ;  /* 0x0000001616167220 */ /* 0x000fe20000400000 */
[C---:B------:R-:W-:Y:S01]  /*1690*/  FSETP.GT.AND P0, PT, |R12|.reuse, 8.50705917302346158658e+37, PT ;  /* 0x7e8000000c00780b */ /* 0x040fe20003f04200 */
[----:B------:R-:W-:Y:S01]  /*16a0*/  FADD R9, R12, R17 ;  /* 0x000000110c097221 */ /* 0x000fe20000000000 */
[----:B------:R-:W-:Y:S01]  /*16b0*/  FADD R21, -R2, R21 ;  /* 0x0000001502157221 */ /* 0x000fe20000000100 */
[----:B------:R-:W-:Y:S01]  /*16c0*/  FMUL R22, R3, R22 ;  /* 0x0000001603167220 */ /* 0x000fe20000400000 */
[----:B------:R-:W2:Y:S01]  /*16d0*/  MUFU.RCP R13, R13 ;  /* 0x0000000d000d7308 */ /* 0x000ea20000001000 */
[----:B------:R-:W-:Y:S01]  /*16e0*/  FMUL R3, R12, 0.25 ;  /* 0x3e8000000c037820 */ /* 0x000fe20000400000 */
[----:B------:R-:W-:Y:S01]  /*16f0*/  @!P1 FMUL R10, R10, 16777216 ;  /* 0x4b8000000a0a9820 */ /* 0x000fe20000400000 */
[----:B------:R-:W-:Y:S01]  /*1700*/  FFMA R67, R4, R22, R67 ;  /* 0x0000001604437223 */ /* 0x000fe20000000043 */
[----:B------:R-:W-:Y:S01]  /*1710*/  FSEL R14, R14, R19, P0 ;  /* 0x000000130e0e7208 */ /* 0x000fe20000000000 */
[----:B------:R-:W-:Y:S01]  /*1720*/  FMUL R4, R21, R21 ;  /* 0x0000001515047220 */ /* 0x000fe20000400000 */
[----:B------:R-:W-:Y:S01]  /*1730*/  FSEL R3, R3, R12, P0 ;  /* 0x0000000c03037208 */ /* 0x000fe20000000000 */
[----:B-1----:R-:W-:Y:S01]  /*1740*/  FMUL R11, R11, R18 ;  /* 0x000000120b0b7220 */ /* 0x002fe20000400000 */
[----:B------:R-:W-:Y:S01]  /*1750*/  FSETP.GEU.AND P0, PT, |R9|, 1.175494350822287508e-38, PT ;  /* 0x008000000900780b */ /* 0x000fe20003f0e200 */
[----:B------:R-:W-:Y:S01]  /*1760*/  FMUL R18, R17, 0.25 ;  /* 0x3e80000011127820 */ /* 0x000fe20000400000 */
[----:B------:R-:W-:Y:S01]  /*1770*/  FSETP.NEU.AND P1, PT, R6, RZ, PT ;  /* 0x000000ff0600720b */ /* 0x000fe20003f2d000 */
[----:B------:R-:W-:Y:S01]  /*1780*/  @!P2 FMUL R3, R3, 16777216 ;  /* 0x4b8000000303a820 */ /* 0x000fe20000400000 */
[----:B------:R-:W-:Y:S01]  /*1790*/  FMUL R4, R7, R4 ;  /* 0x0000000407047220 */ /* 0x000fe20000400000 */
[C---:B------:R-:W-:Y:S01]  /*17a0*/  FSETP.GT.AND P3, PT, |R9|.reuse, 8.50705917302346158658e+37, PT ;  /* 0x7e8000000900780b */ /* 0x040fe20003f64200 */
[----:B------:R-:W-:Y:S01]  /*17b0*/  FADD R7, R9, R16 ;  /* 0x0000001009077221 */ /* 0x000fe20000000000 */
[----:B--2---:R-:W-:Y:S01]  /*17c0*/  FMUL R13, R13, R10 ;  /* 0x0000000a0d0d7220 */ /* 0x004fe20000400000 */
[----:B------:R-:W-:Y:S01]  /*17d0*/  FMUL R10, R9, 0.25 ;  /* 0x3e800000090a7820 */ /* 0x000fe20000400000 */
[----:B------:R-:W-:Y:S01]  /*17e0*/  FSEL R11, R11, RZ, P1 ;  /* 0x000000ff0b0b7208 */ /* 0x000fe20000800000 */
[----:B------:R-:W1:Y:S01]  /*17f0*/  MUFU.RCP R3, R3 ;  /* 0x0000000300037308 */ /* 0x000e620000001000 */
[----:B------:R-:W-:Y:S01]  /*1800*/  FSEL R17, R18, R17, P3 ;  /* 0x0000001112117208 */ /* 0x000fe20001800000 */
[----:B------:R-:W-:Y:S01]  /*1810*/  FADD R64, R67, R64 ;  /* 0x0000004043407221 */ /* 0x000fe20000000000 */
[----:B------:R-:W-:Y:S01]  /*1820*/  FSEL R10, R10, R9, P3 ;  /* 0x000000090a0a7208 */ /* 0x000fe20001800000 */
[----:B------:R-:W-:Y:S01]  /*1830*/  FFMA R21, R21, R11, R2 ;  /* 0x0000000b15157223 */ /* 0x000fe20000000002 */
[C---:B------:R-:W-:Y:S01]  /*1840*/  FSETP.GEU.AND P3, PT, |R7|.reuse, 1.175494350822287508e-38, PT ;  /* 0x008000000700780b */ /* 0x040fe20003f6e200 */
[C---:B------:R-:W-:Y:S01]  /*1850*/  FMUL R2, R7.reuse, 0.25 ;  /* 0x3e80000007027820 */ /* 0x040fe20000400000 */
[----:B------:R-:W-:Y:S01]  /*1860*/  FSETP.GT.AND P1, PT, |R7|, 8.50705917302346158658e+37, PT ;  /* 0x7e8000000700780b */ /* 0x000fe20003f24200 */
[----:B------:R-:W-:Y:S01]  /*1870*/  @!P0 FMUL R10, R10, 16777216 ;  /* 0x4b8000000a0a8820 */ /* 0x000fe20000400000 */
[----:B------:R-:W-:Y:S01]  /*1880*/  FSETP.NEU.AND P4, PT, R8, RZ, PT ;  /* 0x000000ff0800720b */ /* 0x000fe20003f8d000 */
[----:B------:R-:W-:Y:S01]  /*1890*/  FFMA R4, R11, R4, R64 ;  /* 0x000000040b047223 */ /* 0x000fe20000000040 */
[----:B------:R-:W-:Y:S01]  /*18a0*/  FSEL R11, R2, R7, P1 ;  /* 0x00000007020b7208 */ /* 0x000fe20000800000 */
[----:B------:R-:W-:Y:S01]  /*18b0*/  @!P2 FMUL R14, R14, 16777216 ;  /* 0x4b8000000e0ea820 */ /* 0x000fe20000400000 */
[----:B------:R-:W-:Y:S01]  /*18c0*/  FSEL R13, R13, RZ, P4 ;  /* 0x000000ff0d0d7208 */ /* 0x000fe20002000000 */
[----:B------:R-:W-:Y:S01]  /*18d0*/  FADD R60, -R21, R60 ;  /* 0x0000003c153c7221 */ /* 0x000fe20000000100 */
[----:B------:R-:W2:Y:S01]  /*18e0*/  MUFU.RCP R10, R10 ;  /* 0x0000000a000a7308 */ /* 0x000ea20000001000 */
[----:B-1----:R-:W-:Y:S01]  /*18f0*/  FMUL R14, R3, R14 ;  /* 0x0000000e030e7220 */ /* 0x002fe20000400000 */
[----:B------:R-:W-:Y:S01]  /*1900*/  FSETP.NEU.AND P2, PT, R12, RZ, PT ;  /* 0x000000ff0c00720b */ /* 0x000fe20003f4d000 */
[----:B------:R-:W-:Y:S01]  /*1910*/  @!P3 FMUL R11, R11, 16777216 ;  /* 0x4b8000000b0bb820 */ /* 0x000fe20000400000 */
[C---:B------:R-:W-:Y:S01]  /*1920*/  FMUL R3, R60.reuse, R60 ;  /* 0x0000003c3c037220 */ /* 0x040fe20000400000 */
[----:B------:R-:W-:Y:S01]  /*1930*/  FFMA R60, R60, R13, R21 ;  /* 0x0000000d3c3c7223 */ /* 0x000fe20000000015 */
[----:B------:R-:W-:Y:S01]  /*1940*/  FMUL R5, R16, 0.25 ;  /* 0x3e80000010057820 */ /* 0x000fe20000400000 */
[----:B------:R-:W-:Y:S01]  /*1950*/  FSEL R14, R14, RZ, P2 ;  /* 0x000000ff0e0e7208 */ /* 0x000fe20001000000 */
[----:B------:R-:W-:Y:S01]  /*1960*/  FADD R4, R4, R63 ;  /* 0x0000003f04047221 */ /* 0x000fe20000000000 */
[----:B------:R-:W1:Y:S01]  /*1970*/  MUFU.RCP R11, R11 ;  /* 0x0000000b000b7308 */ /* 0x000e620000001000 */
[----:B------:R-:W-:Y:S01]  /*1980*/  FADD R57, -R60, R57 ;  /* 0x000000393c397221 */ /* 0x000fe20000000100 */
[----:B------:R-:W-:Y:S01]  /*1990*/  FMUL R3, R6, R3 ;  /* 0x0000000306037220 */ /* 0x000fe20000400000 */
[----:B------:R-:W-:Y:S01]  /*19a0*/  @!P0 FMUL R17, R17, 16777216 ;  /* 0x4b80000011118820 */ /* 0x000fe20000400000 */
[----:B------:R-:W-:Y:S01]  /*19b0*/  FSEL R16, R5, R16, P1 ;  /* 0x0000001005107208 */ /* 0x000fe20000800000 */
[C---:B------:R-:W-:Y:S01]  /*19c0*/  FFMA R5, R57.reuse, R14, R60 ;  /* 0x0000000e39057223 */ /* 0x040fe2000000003c */
[----:B------:R-:W-:Y:S01]  /*19d0*/  FMUL R57, R57, R57 ;  /* 0x0000003939397220 */ /* 0x000fe20000400000 */
[----:B------:R-:W-:Y:S01]  /*19e0*/  FFMA R3, R13, R3, R4 ;  /* 0x000000030d037223 */ /* 0x000fe20000000004 */
[----:B--2---:R-:W-:Y:S01]  /*19f0*/  FMUL R10, R10, R17 ;  /* 0x000000110a0a7220 */ /* 0x004fe20000400000 */
[----:B------:R-:W-:Y:S01]  /*1a00*/  FSETP.NEU.AND P0, PT, R9, RZ, PT ;  /* 0x000000ff0900720b */ /* 0x000fe20003f0d000 */
[----:B------:R-:W-:Y:S01]  /*1a10*/  FMUL R57, R8, R57 ;  /* 0x0000003908397220 */ /* 0x000fe20000400000 */
[----:B------:R-:W-:Y:S01]  /*1a20*/  FADD R3, R3, R62 ;  /* 0x0000003e03037221 */ /* 0x000fe20000000000 */
[----:B------:R-:W-:Y:S01]  /*1a30*/  FADD R8, R7, R7 ;  /* 0x0000000707087221 */ /* 0x000fe20000000000 */
[----:B------:R-:W-:Y:S01]  /*1a40*/  @!P3 FMUL R16, R16, 16777216 ;  /* 0x4b8000001010b820 */ /* 0x000fe20000400000 */
[----:B------:R-:W-:Y:S01]  /*1a50*/  FADD R58, -R5, R58 ;  /* 0x0000003a053a7221 */ /* 0x000fe20000000100 */
[----:B------:R-:W-:Y:S01]  /*1a60*/  FSEL R10, R10, RZ, P0 ;  /* 0x000000ff0a0a7208 */ /* 0x000fe20000000000 */
[----:B------:R-:W-:Y:S01]  /*1a70*/  FFMA R14, R14, R57, R3 ;  /* 0x000000390e0e7223 */ /* 0x000fe20000000003 */
[----:B-1----:R-:W-:Y:S01]  /*1a80*/  FMUL R11, R11, R16 ;  /* 0x000000100b0b7220 */ /* 0x002fe20000400000 */
[----:B------:R-:W-:Y:S01]  /*1a90*/  FMUL R3, R58, R58 ;  /* 0x0000003a3a037220 */ /* 0x000fe20000400000 */
[----:B------:R-:W-:Y:S01]  /*1aa0*/  FSETP.GEU.AND P2, PT, |R8|, 1.175494350822287508e-38, PT ;  /* 0x008000000800780b */ /* 0x000fe20003f4e200 */
[----:B------:R-:W-:Y:S01]  /*1ab0*/  FFMA R58, R58, R10, R5 ;  /* 0x0000000a3a3a7223 */ /* 0x000fe20000000005 */
[----:B------:R-:W-:Y:S01]  /*1ac0*/  FSETP.NEU.AND P1, PT, R7, RZ, PT ;  /* 0x000000ff0700720b */ /* 0x000fe20003f2d000 */
[C---:B------:R-:W-:Y:S01]  /*1ad0*/  FMUL R5, R8.reuse, 0.25 ;  /* 0x3e80000008057820 */ /* 0x040fe20000400000 */
[----:B------:R-:W-:Y:S01]  /*1ae0*/  FSETP.GT.AND P0, PT, |R8|, 8.50705917302346158658e+37, PT ;  /* 0x7e8000000800780b */ /* 0x000fe20003f04200 */
[----:B------:R-:W-:Y:S01]  /*1af0*/  FADD R23, -R58, R23 ;  /* 0x000000173a177221 */ /* 0x000fe20000000100 */
[----:B------:R-:W-:Y:S01]  /*1b00*/  FSEL R11, R11, RZ, P1 ;  /* 0x000000ff0b0b7208 */ /* 0x000fe20000800000 */
[----:B------:R-:W-:Y:S01]  /*1b10*/  FADD R61, R14, R61 ;  /* 0x0000003d0e3d7221 */ /* 0x000fe20000000000 */
[----:B------:R-:W-:Y:S01]  /*1b20*/  FMUL R3, R12, R3 ;  /* 0x000000030c037220 */ /* 0x000fe20000400000 */
[----:B------:R-:W-:Y:S01]  /*1b30*/  FSEL R12, R5, R8, P0 ;  /* 0x00000008050c7208 */ /* 0x000fe20000000000 */
[C---:B------:R-:W-:Y:S01]  /*1b40*/  FMUL R4, R23.reuse, R23 ;  /* 0x0000001717047220 */ /* 0x040fe20000400000 */
[----:B------:R-:W-:Y:S01]  /*1b50*/  FFMA R23, R23, R11, R58 ;  /* 0x0000000b17177223 */ /* 0x000fe2000000003a */
[----:B------:R-:W-:Y:S01]  /*1b60*/  FFMA R10, R10, R3, R61 ;  /* 0x000000030a0a7223 */ /* 0x000fe2000000003d */
[----:B------:R-:W-:Y:S01]  /*1b70*/  FSETP.NEU.AND P1, PT, R8, RZ, PT ;  /* 0x000000ff0800720b */ /* 0x000fe20003f2d000 */
[----:B------:R-:W-:Y:S01]  /*1b80*/  @!P2 FMUL R12, R12, 16777216 ;  /* 0x4b8000000c0ca820 */ /* 0x000fe20000400000 */
[----:B------:R-:W-:Y:S01]  /*1b90*/  FMUL R4, R9, R4 ;  /* 0x0000000409047220 */ /* 0x000fe20000400000 */
[----:B------:R-:W-:Y:S01]  /*1ba0*/  FADD R10, R10, R59 ;  /* 0x0000003b0a0a7221 */ /* 0x000fe20000000000 */
[----:B------:R-:W1:Y:S01]  /*1bb0*/  SHFL.BFLY PT, R6, R23, 0x4, 0x1f ;  /* 0x0c801f0017067f89 */ /* 0x000e6200000e0000 */
[----:B------:R-:W-:-:S02]  /*1bc0*/  FSEL R9, R2, R7, P0 ;  /* 0x0000000702097208 */ /* 0x000fc40000000000 */
[----:B------:R-:W-:Y:S01]  /*1bd0*/  FFMA R4, R11, R4, R10 ;  /* 0x000000040b047223 */ /* 0x000fe2000000000a */
[----:B------:R-:W2:Y:S01]  /*1be0*/  MUFU.RCP R12, R12 ;  /* 0x0000000c000c7308 */ /* 0x000ea20000001000 */
[----:B------:R-:W-:Y:S01]  /*1bf0*/  FADD R10, R8, R8 ;  /* 0x00000008080a7221 */ /* 0x000fe20000000000 */
[----:B------:R-:W-:Y:S01]  /*1c00*/  @!P2 FMUL R9, R9, 16777216 ;  /* 0x4b8000000909a820 */ /* 0x000fe20000400000 */
[----:B------:R-:W-:Y:S01]  /*1c10*/  MOV R21, 0xffffffc0 ;  /* 0xffffffc000157802 */ /* 0x000fe20000000f00 */
[----:B------:R-:W3:Y:S01]  /*1c20*/  SHFL.BFLY PT, R3, R4, 0x4, 0x1f ;  /* 0x0c801f0004037f89 */ /* 0x000ee200000e0000 */
[C---:B------:R-:W-:Y:S01]  /*1c30*/  FMUL R11, R10.reuse, 0.25 ;  /* 0x3e8000000a0b7820 */ /* 0x040fe20000400000 */
[C---:B------:R-:W-:Y:S02]  /*1c40*/  FSETP.GEU.AND P2, PT, |R10|.reuse, 1.175494350822287508e-38, PT ;  /* 0x008000000a00780b */ /* 0x040fe40003f4e200 */
[----:B------:R-:W-:-:S04]  /*1c50*/  FSETP.GT.AND P0, PT, |R10|, 8.50705917302346158658e+37, PT ;  /* 0x7e8000000a00780b */ /* 0x000fc80003f04200 */
[----:B------:R-:W-:Y:S01]  /*1c60*/  FSEL R5, R5, R8, P0 ;  /* 0x0000000805057208 */ /* 0x000fe20000000000 */
[----:B--2---:R-:W-:Y:S01]  /*1c70*/  FMUL R9, R12, R9 ;  /* 0x000000090c097220 */ /* 0x004fe20000400000 */
[----:B------:R-:W-:Y:S02]  /*1c80*/  FSEL R12, R11, R10, P0 ;  /* 0x0000000a0b0c7208 */ /* 0x000fe40000000000 */
[----:B------:R-:W-:-:S03]  /*1c90*/  FSETP.NEU.AND P0, PT, R10, RZ, PT ;  /* 0x000000ff0a00720b */ /* 0x000fc60003f0d000 */
[----:B------:R-:W-:Y:S01]  /*1ca0*/  @!P2 FMUL R5, R5, 16777216 ;  /* 0x4b8000000505a820 */ /* 0x000fe20000400000 */
[----:B-1----:R-:W-:Y:S01]  /*1cb0*/  FADD R6, -R23, R6 ;  /* 0x0000000617067221 */ /* 0x002fe20000000100 */
[----:B------:R-:W-:Y:S01]  /*1cc0*/  FSEL R9, R9, RZ, P1 ;  /* 0x000000ff09097208 */ /* 0x000fe20000800000 */
[----:B------:R-:W-:Y:S02]  /*1cd0*/  @!P2 FMUL R12, R12, 16777216 ;  /* 0x4b8000000c0ca820 */ /* 0x000fe40000400000 */
[C---:B------:R-:W-:Y:S02]  /*1ce0*/  FMUL R2, R6.reuse, R6 ;  /* 0x0000000606027220 */ /* 0x040fe40000400000 */
[----:B------:R-:W-:Y:S01]  /*1cf0*/  FFMA R6, R6, R9, R23 ;  /* 0x0000000906067223 */ /* 0x000fe20000000017 */
[----:B---3--:R-:W-:Y:S01]  /*1d00*/  FADD R4, R4, R3 ;  /* 0x0000000304047221 */ /* 0x008fe20000000000 */
[----:B------:R-:W-:Y:S01]  /*1d10*/  FMUL R2, R7, R2 ;  /* 0x0000000207027220 */ /* 0x000fe20000400000 */
[----:B------:R-:W1:Y:S02]  /*1d20*/  MUFU.RCP R12, R12 ;  /* 0x0000000c000c7308 */ /* 0x000e640000001000 */
[----:B------:R-:W2:Y:S01]  /*1d30*/  SHFL.BFLY PT, R3, R6, 0x2, 0x1f ;  /* 0x0c401f0006037f89 */ /* 0x000ea200000e0000 */
[----:B------:R-:W-:Y:S01]  /*1d40*/  FFMA R2, R9, R2, R4 ;  /* 0x0000000209027223 */ /* 0x000fe20000000004 */
[----:B------:R-:W-:-:S04]  /*1d50*/  FADD R4, R10, R10 ;  /* 0x0000000a0a047221 */ /* 0x000fc80000000000 */
[----:B------:R-:W3:Y:S01]  /*1d60*/  SHFL.BFLY PT, R7, R2, 0x2, 0x1f ;  /* 0x0c401f0002077f89 */ /* 0x000ee200000e0000 */
[C---:B------:R-:W-:Y:S02]  /*1d70*/  FSETP.GEU.AND P2, PT, |R4|.reuse, 1.175494350822287508e-38, PT ;  /* 0x008000000400780b */ /* 0x040fe40003f4e200 */
[----:B------:R-:W-:Y:S01]  /*1d80*/  FSETP.NEU.AND P1, PT, R4, RZ, PT ;  /* 0x000000ff0400720b */ /* 0x000fe20003f2d000 */
[----:B-1----:R-:W-:-:S05]  /*1d90*/  FMUL R5, R12, R5 ;  /* 0x000000050c057220 */ /* 0x002fca0000400000 */
[----:B------:R-:W-:Y:S02]  /*1da0*/  FSEL R5, R5, RZ, P0 ;  /* 0x000000ff05057208 */ /* 0x000fe40000000000 */
[----:B------:R-:W-:Y:S01]  /*1db0*/  FSETP.GT.AND P0, PT, |R4|, 8.50705917302346158658e+37, PT ;  /* 0x7e8000000400780b */ /* 0x000fe20003f04200 */
[----:B--2---:R-:W-:-:S03]  /*1dc0*/  FADD R3, -R6, R3 ;  /* 0x0000000306037221 */ /* 0x004fc60000000100 */
[----:B------:R-:W-:Y:S01]  /*1dd0*/  FSEL R11, R11, R10, P0 ;  /* 0x0000000a0b0b7208 */ /* 0x000fe20000000000 */
[C---:B------:R-:W-:Y:S01]  /*1de0*/  FMUL R9, R3.reuse, R3 ;  /* 0x0000000303097220 */ /* 0x040fe20000400000 */
[----:B------:R-:W-:-:S03]  /*1df0*/  FFMA R6, R3, R5, R6 ;  /* 0x0000000503067223 */ /* 0x000fc60000000006 */
[----:B------:R-:W-:Y:S01]  /*1e00*/  @!P2 FMUL R11, R11, 16777216 ;  /* 0x4b8000000b0ba820 */ /* 0x000fe20000400000 */
[----:B---3--:R-:W-:Y:S01]  /*1e10*/  FADD R2, R2, R7 ;  /* 0x0000000702027221 */ /* 0x008fe20000000000 */
[----:B------:R-:W-:Y:S01]  /*1e20*/  FMUL R9, R8, R9 ;  /* 0x0000000908097220 */ /* 0x000fe20000400000 */
[----:B------:R-:W1:Y:S01]  /*1e30*/  S2R R7, SR_TID.X ;  /* 0x0000000000077919 */ /* 0x000e620000002100 */
[----:B------:R-:W-:Y:S02]  /*1e40*/  @P0 FMUL R4, R4, 0.25 ;  /* 0x3e80000004040820 */ /* 0x000fe40000400000 */
[----:B------:R-:W-:Y:S01]  /*1e50*/  FFMA R2, R5, R9, R2 ;  /* 0x0000000905027223 */ /* 0x000fe20000000002 */
[----:B------:R-:W2:Y:S01]  /*1e60*/  SHFL.BFLY PT, R3, R6, 0x1, 0x1f ;  /* 0x0c201f0006037f89 */ /* 0x000ea200000e0000 */
[----:B------:R-:W-:-:S03]  /*1e70*/  @!P2 FMUL R4, R4, 16777216 ;  /* 0x4b8000000404a820 */ /* 0x000fc60000400000 */
[----:B------:R-:W3:Y:S03]  /*1e80*/  SHFL.BFLY PT, R5, R2, 0x1, 0x1f ;  /* 0x0c201f0002057f89 */ /* 0x000ee600000e0000 */
[----:B------:R-:W4:Y:S02]  /*1e90*/  MUFU.RCP R4, R4 ;  /* 0x0000000400047308 */ /* 0x000f240000001000 */
[----:B----4-:R-:W-:Y:S01]  /*1ea0*/  FMUL R11, R4, R11 ;  /* 0x0000000b040b7220 */ /* 0x010fe20000400000 */
[----:B--2---:R-:W-:-:S04]  /*1eb0*/  FADD R19, -R6, R3 ;  /* 0x0000000306137221 */ /* 0x004fc80000000100 */
[----:B------:R-:W-:Y:S01]  /*1ec0*/  FSEL R11, R11, RZ, P1 ;  /* 0x000000ff0b0b7208 */ /* 0x000fe20000800000 */
[----:B------:R-:W-:Y:S01]  /*1ed0*/  FMUL R3, R19, R19 ;  /* 0x0000001313037220 */ /* 0x000fe20000400000 */
[----:B---3--:R-:W-:Y:S01]  /*1ee0*/  FADD R8, R2, R5 ;  /* 0x0000000502087221 */ /* 0x008fe20000000000 */
[----:B------:R-:W-:Y:S01]  /*1ef0*/  IMAD.MOV.U32 R5, RZ, RZ, 0x39aaaaab ;  /* 0x39aaaaabff057424 */ /* 0x000fe200078e00ff */
[----:B-1----:R-:W-:Y:S01]  /*1f00*/  LOP3.LUT R2, R7, 0x7, RZ, 0xc0, !PT ;  /* 0x0000000707027812 */ /* 0x002fe200078ec0ff */
[----:B------:R-:W-:Y:S01]  /*1f10*/  FMUL R3, R10, R3 ;  /* 0x000000030a037220 */ /* 0x000fe20000400000 */
[----:B------:R-:W-:-:S03]  /*1f20*/  FFMA R19, R19, R11, R6 ;  /* 0x0000000b13137223 */ /* 0x000fc60000000006 */
[----:B------:R-:W-:Y:S01]  /*1f30*/  FFMA R8, R11, R3, R8 ;  /* 0x000000030b087223 */ /* 0x000fe20000000008 */
[----:B------:R-:W-:-:S04]  /*1f40*/  IMAD.WIDE.U32 R2, R2, 0x10, RZ ;  /* 0x0000001002027825 */ /* 0x000fc800078e00ff */
[----:B------:R-:W-:Y:S01]  /*1f50*/  FFMA R8, R8, R5, 9.9999999747524270788e-07 ;  /* 0x358637bd08087423 */ /* 0x000fe20000000005 */
[----:B------:R-:W-:-:S03]  /*1f60*/  IADD3 R7, P0, R2, UR6, RZ ;  /* 0x0000000602077c10 */ /* 0x000fc6000ff1e0ff */
[----:B------:R1:W2:Y:S01]  /*1f70*/  MUFU.RSQ R18, R8 ;  /* 0x0000000800127308 */ /* 0x0002a20000001400 */
[----:B------:R-:W-:Y:S02]  /*1f80*/  IADD3 R16, P1, R2, UR8, RZ ;  /* 0x0000000802107c10 */ /* 0x000fe4000ff3e0ff */
[----:B------:R-:W-:Y:S02]  /*1f90*/  IADD3.X R12, R3, UR7, RZ, P0, !PT ;  /* 0x00000007030c7c10 */ /* 0x000fe400087fe4ff */
[----:B------:R-:W-:-:S09]  /*1fa0*/  IADD3.X R17, R3, UR9, RZ, P1, !PT ;  /* 0x0000000903117c10 */ /* 0x000fd20008ffe4ff */
.L_x_2:
[----:B------:R-:W-:Y:S01]  /*1fb0*/  MOV R2, R7 ;  /* 0x0000000700027202 */ /* 0x000fe20000000f00 */
[----:B------:R-:W3:Y:S01]  /*1fc0*/  LDG.E.EL.128 R28, desc[UR4][R16.64+0x1800] ;  /* 0x00180004101c7981 */ /* 0x000ee2000c2e1d00 */
[----:B------:R-:W-:Y:S02]  /*1fd0*/  MOV R3, R12 ;  /* 0x0000000c00037202 */ /* 0x000fe40000000f00 */
[----:B------:R-:W-:Y:S01]  /*1fe0*/  IADD3 R21, R21, 0x40, RZ ;  /* 0x0000004015157810 */ /* 0x000fe20007ffe0ff */
[----:B------:R4:W5:Y:S04]  /*1ff0*/  LDG.E.EL.128 R12, desc[UR4][R16.64] ;  /* 0x00000004100c7981 */ /* 0x000968000c2e1d00 */
[----:B--2---:R-:W2:Y:S01]  /*2000*/  LDG.E.EL.128 R32, desc[UR4][R2.64+0x1800] ;  /* 0x0018000402207981 */ /* 0x004ea2000c2e1d00 */
[----:B------:R-:W-:-:S03]  /*2010*/  IADD3 R23, R0, R21, RZ ;  /* 0x0000001500177210 */ /* 0x000fc60007ffe0ff */
[----:B-1----:R-:W5:Y:S02]  /*2020*/  LDG.E.EL.128 R8, desc[UR4][R2.64] ;  /* 0x0000000402087981 */ /* 0x002f64000c2e1d00 */
[----:B------:R-:W-:-:S06]  /*2030*/  IMAD.WIDE R4, R23, 0x2, R24 ;  /* 0x0000000217047825 */ /* 0x000fcc00078e0218 */
[----:B------:R-:W5:Y:S01]  /*2040*/  LDG.E.EF.128 R4, desc[UR4][R4.64] ;  /* 0x0000000404047981 */ /* 0x000f62000c0e1d00 */
[----:B------:R-:W-:Y:S02]  /*2050*/  ISETP.GE.U32.AND P0, PT, R21, 0xbc0, PT ;  /* 0x00000bc01500780c */ /* 0x000fe40003f06070 */
[----:B----4-:R-:W-:-:S04]  /*2060*/  IADD3 R16, P2, R16, 0x80, RZ ;  /* 0x0000008010107810 */ /* 0x010fc80007f5e0ff */
[----:B------:R-:W-:Y:S02]  /*2070*/  IADD3.X R17, RZ, R17, RZ, P2, !PT ;  /* 0x00000011ff117210 */ /* 0x000fe400017fe4ff */
[C---:B---3--:R-:W-:Y:S02]  /*2080*/  PRMT R22, R29.reuse, 0x7632, R22 ;  /* 0x000076321d167816 */ /* 0x048fe40000000016 */
[----:B------:R-:W-:Y:S02]  /*2090*/  SHF.L.U32 R29, R29, 0x10, RZ ;  /* 0x000000101d1d7819 */ /* 0x000fe400000006ff */
[----:B------:R-:W-:Y:S02]  /*20a0*/  PRMT R20, R28, 0x7632, R20 ;  /* 0x000076321c147816 */ /* 0x000fe40000000014 */
[----:B--2---:R-:W-:Y:S02]  /*20b0*/  SHF.L.U32 R38, R33, 0x10, RZ ;  /* 0x0000001021267819 */ /* 0x004fe400000006ff */
[----:B------:R-:W-:-:S02]  /*20c0*/  PRMT R36, R32, 0x7632, R36 ;  /* 0x0000763220247816 */ /* 0x000fc40000000024 */
[----:B------:R-:W-:Y:S01]  /*20d0*/  SHF.L.U32 R37, R32, 0x10, RZ ;  /* 0x0000001020257819 */ /* 0x000fe200000006ff */
[C---:B------:R-:W-:Y:S01]  /*20e0*/  IMAD.U32 R39, R34.reuse, 0x10000, RZ ;  /* 0x0001000022277824 */ /* 0x040fe200078e00ff */
[----:B------:R-:W-:Y:S01]  /*20f0*/  PRMT R32, R33, 0x7632, R32 ;  /* 0x0000763221207816 */ /* 0x000fe20000000020 */
[----:B------:R-:W-:Y:S01]  /*2100*/  FADD R38, R29, R38 ;  /* 0x000000261d267221 */ /* 0x000fe20000000000 */
[----:B------:R-:W-:Y:S01]  /*2110*/  PRMT R33, R34, 0x7632, R33 ;  /* 0x0000763222217816 */ /* 0x000fe20000000021 */
[----:B------:R-:W-:Y:S01]  /*2120*/  IMAD.U32 R28, R28, 0x10000, RZ ;  /* 0x000100001c1c7824 */ /* 0x000fe200078e00ff */
[----:B------:R-:W-:Y:S01]  /*2130*/  PRMT R26, R30, 0x7632, R26 ;  /* 0x000076321e1a7816 */ /* 0x000fe2000000001a */
[----:B------:R-:W-:Y:S01]  /*2140*/  IMAD.U32 R29, R36, 0x10000, RZ ;  /* 0x00010000241d7824 */ /* 0x000fe200078e00ff */
[----:B------:R-:W-:Y:S02]  /*2150*/  PRMT R27, R31, 0x7632, R27 ;  /* 0x000076321f1b7816 */ /* 0x000fe4000000001b */
[----:B------:R-:W-:-:S02]  /*2160*/  PRMT R34, R35, 0x7632, R34 ;  /* 0x0000763223227816 */ /* 0x000fc40000000022 */
[----:B------:R-:W-:Y:S02]  /*2170*/  SHF.L.U32 R20, R20, 0x10, RZ ;  /* 0x0000001014147819 */ /* 0x000fe400000006ff */
[----:B------:R-:W-:Y:S02]  /*2180*/  SHF.L.U32 R31, R31, 0x10, RZ ;  /* 0x000000101f1f7819 */ /* 0x000fe400000006ff */
[----:B------:R-:W-:Y:S02]  /*2190*/  SHF.L.U32 R40, R35, 0x10, RZ ;  /* 0x0000001023287819 */ /* 0x000fe400000006ff */
[----:B------:R-:W-:Y:S02]  /*21a0*/  SHF.L.U32 R22, R22, 0x10, RZ ;  /* 0x0000001016167819 */ /* 0x000fe400000006ff */
[----:B------:R-:W-:Y:S01]  /*21b0*/  SHF.L.U32 R35, R32, 0x10, RZ ;  /* 0x0000001020237819 */ /* 0x000fe200000006ff */
[----:B------:R-:W-:Y:S01]  /*21c0*/  FADD R37, R28, R37 ;  /* 0x000000251c257221 */ /* 0x000fe20000000000 */
[----:B------:R-:W-:Y:S01]  /*21d0*/  SHF.L.U32 R26, R26, 0x10, RZ ;  /* 0x000000101a1a7819 */ /* 0x000fe200000006ff */
[----:B------:R-:W-:Y:S01]  /*21e0*/  FADD R32, R20, R29 ;  /* 0x0000001d14207221 */ /* 0x000fe20000000000 */
[----:B------:R-:W-:-:S02]  /*21f0*/  SHF.L.U32 R27, R27, 0x10, RZ ;  /* 0x000000101b1b7819 */ /* 0x000fc400000006ff */
[----:B------:R-:W-:Y:S02]  /*2200*/  SHF.L.U32 R33, R33, 0x10, RZ ;  /* 0x0000001021217819 */ /* 0x000fe400000006ff */
[----:B------:R-:W-:Y:S01]  /*2210*/  SHF.L.U32 R34, R34, 0x10, RZ ;  /* 0x0000001022227819 */ /* 0x000fe200000006ff */
[----:B------:R-:W-:Y:S01]  /*2220*/  FADD R40, R31, R40 ;  /* 0x000000281f287221 */ /* 0x000fe20000000000 */
[C---:B-----5:R-:W-:Y:S02]  /*2230*/  PRMT R28, R8.reuse, 0x7632, R28 ;  /* 0x00007632081c7816 */ /* 0x060fe4000000001c */
[----:B------:R-:W-:Y:S01]  /*2240*/  SHF.L.U32 R29, R8, 0x10, RZ ;  /* 0x00000010081d7819 */ /* 0x000fe200000006ff */
[----:B------:R-:W-:Y:S01]  /*2250*/  FADD R35, R22, R35 ;  /* 0x0000002316237221 */ /* 0x000fe20000000000 */
[C---:B------:R-:W-:Y:S02]  /*2260*/  PRMT R8, R9.reuse, 0x7632, R8 ;  /* 0x0000763209087816 */ /* 0x040fe40000000008 */
[----:B------:R-:W-:Y:S01]  /*2270*/  SHF.L.U32 R31, R9, 0x10, RZ ;  /* 0x00000010091f7819 */ /* 0x000fe200000006ff */
[----:B------:R-:W-:Y:S01]  /*2280*/  FADD R33, R26, R33 ;  /* 0x000000211a217221 */ /* 0x000fe20000000000 */
[----:B------:R-:W-:Y:S01]  /*2290*/  SHF.L.U32 R30, R30, 0x10, RZ ;  /* 0x000000101e1e7819 */ /* 0x000fe200000006ff */
[----:B------:R-:W-:Y:S01]  /*22a0*/  FADD R34, R27, R34 ;  /* 0x000000221b227221 */ /* 0x000fe20000000000 */
[----:B------:R-:W-:Y:S01]  /*22b0*/  PRMT R9, R10, 0x7632, R9 ;  /* 0x000076320a097816 */ /* 0x000fe20000000009 */
[----:B------:R-:W-:Y:S01]  /*22c0*/  IMAD.U32 R27, R14, 0x10000, RZ ;  /* 0x000100000e1b7824 */ /* 0x000fe200078e00ff */
[----:B------:R-:W-:-:S02]  /*22d0*/  PRMT R20, R12, 0x7632, R20 ;  /* 0x000076320c147816 */ /* 0x000fc40000000014 */
[----:B------:R-:W-:Y:S02]  /*22e0*/  SHF.L.U32 R22, R12, 0x10, RZ ;  /* 0x000000100c167819 */ /* 0x000fe400000006ff */
[----:B------:R-:W-:Y:S02]  /*22f0*/  SHF.L.U32 R10, R10, 0x10, RZ ;  /* 0x000000100a0a7819 */ /* 0x000fe400000006ff */
[C---:B------:R-:W-:Y:S02]  /*2300*/  PRMT R12, R13.reuse, 0x7632, R12 ;  /* 0x000076320d0c7816 */ /* 0x040fe4000000000c */
[----:B------:R-:W-:Y:S02]  /*2310*/  SHF.L.U32 R26, R13, 0x10, RZ ;  /* 0x000000100d1a7819 */ /* 0x000fe400000006ff */
[----:B------:R-:W-:Y:S01]  /*2320*/  PRMT R13, R14, 0x7632, R13 ;  /* 0x000076320e0d7816 */ /* 0x000fe2000000000d */
[----:B------:R-:W-:Y:S01]  /*2330*/  FADD R39, R30, R39 ;  /* 0x000000271e277221 */ /* 0x000fe20000000000 */
[----:B------:R-:W-:Y:S01]  /*2340*/  PRMT R14, R15, 0x7632, R14 ;  /* 0x000076320f0e7816 */ /* 0x000fe2000000000e */
[----:B------:R-:W-:Y:S01]  /*2350*/  FADD R36, R27, R10 ;  /* 0x0000000a1b247221 */ /* 0x000fe20000000000 */
[----:B------:R-:W-:-:S02]  /*2360*/  SHF.L.U32 R15, R15, 0x10, RZ ;  /* 0x000000100f0f7819 */ /* 0x000fc400000006ff */
[C---:B------:R-:W-:Y:S02]  /*2370*/  SHF.L.U32 R30, R11.reuse, 0x10, RZ ;  /* 0x000000100b1e7819 */ /* 0x040fe400000006ff */
[----:B------:R-:W-:Y:S02]  /*2380*/  PRMT R11, R11, 0x7632, R11 ;  /* 0x000076320b0b7816 */ /* 0x000fe4000000000b */
[----:B------:R-:W-:Y:S02]  /*2390*/  SHF.L.U32 R13, R13, 0x10, RZ ;  /* 0x000000100d0d7819 */ /* 0x000fe400000006ff */
[----:B------:R-:W-:Y:S01]  /*23a0*/  SHF.L.U32 R27, R8, 0x10, RZ ;  /* 0x00000010081b7819 */ /* 0x000fe200000006ff */
[----:B------:R-:W-:Y:S02]  /*23b0*/  IMAD.U32 R8, R9, 0x10000, RZ ;  /* 0x0001000009087824 */ /* 0x000fe400078e00ff */
[----:B------:R-:W-:Y:S01]  /*23c0*/  FADD R42, R15, R30 ;  /* 0x0000001e0f2a7221 */ /* 0x000fe20000000000 */
[----:B------:R-:W-:-:S02]  /*23d0*/  SHF.L.U32 R14, R14, 0x10, RZ ;  /* 0x000000100e0e7819 */ /* 0x000fc400000006ff */
[----:B------:R-:W-:Y:S01]  /*23e0*/  SHF.L.U32 R11, R11, 0x10, RZ ;  /* 0x000000100b0b7819 */ /* 0x000fe200000006ff */
[--C-:B------:R-:W-:Y:S01]  /*23f0*/  FADD R30, R13, R8.reuse ;  /* 0x000000080d1e7221 */ /* 0x100fe20000000000 */
[----:B------:R-:W-:Y:S02]  /*2400*/  SHF.L.U32 R12, R12, 0x10, RZ ;  /* 0x000000100c0c7819 */ /* 0x000fe400000006ff */
[C---:B------:R-:W-:Y:S02]  /*2410*/  SHF.L.U32 R10, R4.reuse, 0x10, RZ ;  /* 0x00000010040a7819 */ /* 0x040fe400000006ff */
[----:B------:R-:W-:Y:S02]  /*2420*/  PRMT R8, R4, 0x7632, R8 ;  /* 0x0000763204087816 */ /* 0x000fe40000000008 */
[----:B------:R-:W-:Y:S01]  /*2430*/  SHF.L.U32 R4, R5, 0x10, RZ ;  /* 0x0000001005047819 */ /* 0x000fe200000006ff */
[----:B------:R-:W-:Y:S01]  /*2440*/  IMAD.U32 R20, R20, 0x10000, RZ ;  /* 0x0001000014147824 */ /* 0x000fe200078e00ff */
[----:B------:R-:W-:Y:S01]  /*2450*/  SHF.L.U32 R15, R28, 0x10, RZ ;  /* 0x000000101c0f7819 */ /* 0x000fe200000006ff */
[----:B------:R-:W-:Y:S01]  /*2460*/  FADD R44, R14, R11 ;  /* 0x0000000b0e2c7221 */ /* 0x000fe20000000000 */
[----:B------:R-:W-:Y:S01]  /*2470*/  FADD R28, R12, R27 ;  /* 0x0000001b0c1c7221 */ /* 0x000fe20000000000 */
[----:B------:R-:W-:Y:S01]  /*2480*/  FADD R11, -R19, R10 ;  /* 0x0000000a130b7221 */ /* 0x000fe20000000100 */
[----:B------:R-:W-:Y:S01]  /*2490*/  PRMT R9, R5, 0x7632, R9 ;  /* 0x0000763205097816 */ /* 0x000fe20000000009 */
[----:B------:R-:W-:Y:S01]  /*24a0*/  FADD R31, R26, R31 ;  /* 0x0000001f1a1f7221 */ /* 0x000fe20000000000 */
[----:B------:R-:W-:Y:S01]  /*24b0*/  SHF.L.U32 R12, R6, 0x10, RZ ;  /* 0x00000010060c7819 */ /* 0x000fe200000006ff */
[----:B------:R-:W-:Y:S01]  /*24c0*/  FADD R5, -R19, R4 ;  /* 0x0000000413057221 */ /* 0x000fe20000000100 */
[----:B------:R-:W-:Y:S01]  /*24d0*/  FADD R26, R20, R15 ;  /* 0x0000000f141a7221 */ /* 0x000fe20000000000 */
[----:B------:R-:W-:Y:S01]  /*24e0*/  FADD R22, R22, R29 ;  /* 0x0000001d16167221 */ /* 0x000fe20000000000 */
[----:B------:R-:W-:Y:S01]  /*24f0*/  FADD R20, R37, 1 ;  /* 0x3f80000025147421 */ /* 0x000fe20000000000 */
[----:B------:R-:W-:Y:S01]  /*2500*/  PRMT R10, R6, 0x7632, R10 ;  /* 0x00007632060a7816 */ /* 0x000fe2000000000a */
[----:B------:R-:W-:Y:S01]  /*2510*/  FMUL R11, R18, R11 ;  /* 0x0000000b120b7220 */ /* 0x000fe20000400000 */
[----:B------:R-:W-:-:S02]  /*2520*/  SHF.L.U32 R14, R7, 0x10, RZ ;  /* 0x00000010070e7819 */ /* 0x000fc400000006ff */
[----:B------:R-:W-:Y:S01]  /*2530*/  PRMT R6, R7, 0x7632, R6 ;  /* 0x0000763207067816 */ /* 0x000fe20000000006 */
[----:B------:R-:W-:Y:S01]  /*2540*/  FADD R7, -R19, R12 ;  /* 0x0000000c13077221 */ /* 0x000fe20000000100 */
[----:B------:R-:W-:Y:S01]  /*2550*/  FMUL R12, R18, R5 ;  /* 0x00000005120c7220 */ /* 0x000fe20000400000 */
[----:B------:R-:W-:Y:S01]  /*2560*/  FFMA R22, R11, R20, R22 ;  /* 0x000000140b167223 */ /* 0x000fe20000000016 */
[----:B------:R-:W1:Y:S01]  /*2570*/  LDC.64 R4, c[0x0][0x248] ;  /* 0x00009200ff047b82 */ /* 0x000e620000000a00 */
[----:B------:R-:W-:Y:S01]  /*2580*/  FADD R13, R38, 1 ;  /* 0x3f800000260d7421 */ /* 0x000fe20000000000 */
[----:B------:R-:W-:Y:S01]  /*2590*/  FADD R11, -R19, R14 ;  /* 0x0000000e130b7221 */ /* 0x000fe20000000100 */
[----:B------:R-:W-:Y:S01]  /*25a0*/  FADD R40, R40, 1 ;  /* 0x3f80000028287421 */ /* 0x000fe20000000000 */
[----:B------:R-:W-:Y:S01]  /*25b0*/  SHF.L.U32 R10, R10, 0x10, RZ ;  /* 0x000000100a0a7819 */ /* 0x000fe200000006ff */
[----:B------:R-:W-:Y:S01]  /*25c0*/  FFMA R31, R12, R13, R31 ;  /* 0x0000000d0c1f7223 */ /* 0x000fe2000000001f */
[C---:B------:R-:W-:Y:S01]  /*25d0*/  FMUL R11, R18.reuse, R11 ;  /* 0x0000000b120b7220 */ /* 0x040fe20000400000 */
[----:B------:R-:W-:Y:S01]  /*25e0*/  FADD R20, R39, 1 ;  /* 0x3f80000027147421 */ /* 0x000fe20000000000 */
[----:B------:R-:W-:Y:S01]  /*25f0*/  FMUL R7, R18, R7 ;  /* 0x0000000712077220 */ /* 0x000fe20000400000 */
[----:B------:R-:W-:Y:S01]  /*2600*/  SHF.L.U32 R12, R9, 0x10, RZ ;  /* 0x00000010090c7819 */ /* 0x000fe200000006ff */
[----:B------:R-:W-:Y:S01]  /*2610*/  IMAD.U32 R8, R8, 0x10000, RZ ;  /* 0x0001000008087824 */ /* 0x000fe200078e00ff */
[----:B------:R-:W-:Y:S01]  /*2620*/  SHF.L.U32 R6, R6, 0x10, RZ ;  /* 0x0000001006067819 */ /* 0x000fe200000006ff */
[----:B------:R-:W-:Y:S01]  /*2630*/  FFMA R40, R11, R40, R42 ;  /* 0x000000280b287223 */ /* 0x000fe2000000002a */
[----:B------:R-:W-:Y:S01]  /*2640*/  FFMA R36, R7, R20, R36 ;  /* 0x0000001407247223 */ /* 0x000fe20000000024 */
[C---:B------:R-:W-:Y:S01]  /*2650*/  FADD R11, -R19.reuse, R10 ;  /* 0x0000000a130b7221 */ /* 0x040fe20000000100 */
[C---:B------:R-:W-:Y:S01]  /*2660*/  FADD R7, -R19.reuse, R8 ;  /* 0x0000000813077221 */ /* 0x040fe20000000100 */
[C---:B------:R-:W-:Y:S01]  /*2670*/  FADD R9, -R19.reuse, R12 ;  /* 0x0000000c13097221 */ /* 0x040fe20000000100 */
[----:B------:R-:W-:Y:S01]  /*2680*/  FADD R13, -R19, R6 ;  /* 0x00000006130d7221 */ /* 0x000fe20000000100 */
[----:B------:R-:W-:Y:S01]  /*2690*/  FADD R20, R33, 1 ;  /* 0x3f80000021147421 */ /* 0x000fe20000000000 */
[----:B------:R-:W-:Y:S01]  /*26a0*/  FMUL R11, R18, R11 ;  /* 0x0000000b120b7220 */ /* 0x000fe20000400000 */
[----:B------:R-:W-:Y:S01]  /*26b0*/  FADD R32, R32, 1 ;  /* 0x3f80000020207421 */ /* 0x000fe20000000000 */
[----:B------:R-:W-:Y:S01]  /*26c0*/  FADD R14, R35, 1 ;  /* 0x3f800000230e7421 */ /* 0x000fe20000000000 */
[----:B------:R-:W-:Y:S01]  /*26d0*/  FADD R34, R34, 1 ;  /* 0x3f80000022227421 */ /* 0x000fe20000000000 */
[C---:B------:R-:W-:Y:S01]  /*26e0*/  FMUL R7, R18.reuse, R7 ;  /* 0x0000000712077220 */ /* 0x040fe20000400000 */
[C---:B------:R-:W-:Y:S01]  /*26f0*/  FMUL R9, R18.reuse, R9 ;  /* 0x0000000912097220 */ /* 0x040fe20000400000 */
[----:B------:R-:W-:Y:S01]  /*2700*/  FMUL R13, R18, R13 ;  /* 0x0000000d120d7220 */ /* 0x000fe20000400000 */
[----:B------:R-:W-:Y:S01]  /*2710*/  FFMA R11, R11, R20, R30 ;  /* 0x000000140b0b7223 */ /* 0x000fe2000000001e */
[----:B------:R-:W-:Y:S01]  /*2720*/  FFMA R7, R7, R32, R26 ;  /* 0x0000002007077223 */ /* 0x000fe2000000001a */
[----:B------:R-:W-:Y:S01]  /*2730*/  FFMA R14, R9, R14, R28 ;  /* 0x0000000e090e7223 */ /* 0x000fe2000000001c */
[----:B------:R-:W-:Y:S01]  /*2740*/  FFMA R13, R13, R34, R44 ;  /* 0x000000220d0d7223 */ /* 0x000fe2000000002c */
[----:B-1----:R-:W-:Y:S01]  /*2750*/  IMAD.WIDE R4, R23, 0x2, R4 ;  /* 0x0000000217047825 */ /* 0x002fe200078e0204 */
[----:B------:R-:W-:-:S02]  /*2760*/  F2FP.BF16.F32.PACK_AB R10, R11, R36 ;  /* 0x000000240b0a723e */ /* 0x000fc400000010ff */
[----:B------:R-:W-:Y:S02]  /*2770*/  F2FP.BF16.F32.PACK_AB R8, R7, R22 ;  /* 0x000000160708723e */ /* 0x000fe400000010ff */
[----:B------:R-:W-:Y:S02]  /*2780*/  F2FP.BF16.F32.PACK_AB R9, R14, R31 ;  /* 0x0000001f0e09723e */ /* 0x000fe400000010ff */
[----:B------:R-:W-:Y:S02]  /*2790*/  F2FP.BF16.F32.PACK_AB R11, R13, R40 ;  /* 0x000000280d0b723e */ /* 0x000fe400000010ff */
[----:B------:R-:W-:-:S03]  /*27a0*/  IADD3 R7, P1, R2, 0x80, RZ ;  /* 0x0000008002077810 */ /* 0x000fc60007f3e0ff */
[----:B------:R1:W-:Y:S01]  /*27b0*/  STG.E.128 desc[UR4][R4.64], R8 ;  /* 0x0000000804007986 */ /* 0x0003e2000c101d04 */
[----:B------:R-:W-:Y:S01]  /*27c0*/  IADD3.X R12, RZ, R3, RZ, P1, !PT ;  /* 0x00000003ff0c7210 */ /* 0x000fe20000ffe4ff */
[----:B------:R-:W-:Y:S08]  /*27d0*/  @!P0 BRA `(.L_x_2) ;  /* 0xfffffff400f48947 */ /* 0x000ff0000383ffff */
[----:B------:R-:W-:Y:S05]  /*27e0*/  EXIT ;  /* 0x000000000000794d */ /* 0x000fea0003800000 */
.L_x_3:
[----:B------:R-:W-:-:S00]  /*27f0*/  BRA `(.L_x_3) ;  /* 0xfffffffc00fc7947 */ /* 0x000fc0000383ffff */
[----:B------:R-:W-:-:S00]  /*2800*/  NOP ;  /* 0x0000000000007918 */ /* 0x000fc00000000000 */
[----:B------:R-:W-:-:S00]  /*2810*/  NOP ;  /* 0x0000000000007918 */ /* 0x000fc00000000000 */
[----:B------:R-:W-:-:S00]  /*2820*/  NOP ;  /* 0x0000000000007918 */ /* 0x000fc00000000000 */
[----:B------:R-:W-:-:S00]  /*2830*/  NOP ;  /* 0x0000000000007918 */ /* 0x000fc00000000000 */
[----:B------:R-:W-:-:S00]  /*2840*/  NOP ;  /* 0x0000000000007918 */ /* 0x000fc00000000000 */
[----:B------:R-:W-:-:S00]  /*2850*/  NOP ;  /* 0x0000000000007918 */ /* 0x000fc00000000000 */
[----:B------:R-:W-:-:S00]  /*2860*/  NOP ;  /* 0x0000000000007918 */ /* 0x000fc00000000000 */
[----:B------:R-:W-:-:S00]  /*2870*/  NOP ;  /* 0x0000000000007918 */ /* 0x000fc00000000000 */
.L_x_4:


//--------------------- .nv.global.init           --------------------------
	.section	.nv.global.init,"aw",@progbits
.nv.global.init:
	.type		_$_str,@object
	.size		_$_str,(.L_0 - _$_str)
_$_str:
        /*0000*/ 	.byte	0x5f, 0x5f, 0x43, 0x55, 0x44, 0x41, 0x5f, 0x46, 0x54, 0x5a, 0x00
.L_0:


//--------------------- .nv.constant0.triton_     --------------------------
	.section	.nv.constant0.triton_,"a",@progbits
	.sectionflags	@""
	.align	4
.nv.constant0.triton_:
	.zero		600
